	.target	sm_90a

	.elftype	@"ET_EXEC"


//--------------------- .note.nv.tkinfo           --------------------------
	.section	.note.nv.tkinfo,"",@"SHT_NOTE"
	.sectionflags	@"SHF_NOTE_NV_TKINFO"
	.tkinfo
        /*0018*/ 	.word	0x00000002
        /*0030*/ 	.string	""
        /*0030*/ 	.string	"ptxas"
        /*0030*/ 	.string	"Cuda compilation tools, release 13.0, V13.0.88"
        /*0030*/ 	.string	"Build cuda_13.0.r13.0/compiler.36424714_0"
        /*0030*/ 	.string	"-arch sm_90a -m 64 "



//--------------------- .note.nv.cuinfo           --------------------------
	.section	.note.nv.cuinfo,"",@"SHT_NOTE"
	.sectionflags	@"SHF_NOTE_NV_CUINFO"
        /*0018*/ 	.short	0x0002
        /*001a*/ 	.short	0x005a
        /*001c*/ 	.short	0x0082
	.zero		2


//--------------------- .nv.info                  --------------------------
	.section	.nv.info,"",@"SHT_CUDA_INFO"
	.align	4


	//----- nvinfo : EIATTR_REGCOUNT
	.align		4
        /*0000*/ 	.byte	0x04, 0x2f
        /*0002*/ 	.short	(.L_15 - .L_14)
	.align		4
.L_14:
        /*0004*/ 	.word	index@(_ZN7cutlass13device_kernelINS_4gemm6kernel13GemmUniversalIN4cute5tupleIJiiiiEEENS1_10collective13CollectiveMmaINS1_34MainloopSm90TmaGmmaWarpSpecializedILi3ENS5_IJNS4_1CILi2EEENSA_ILi1EEESC_EEENS1_32KernelTmaWarpSpecializedPingpongEEENS5_IJNSA_ILi64EEENSA_ILi256EEENSA_ILi128EEEEEEaNS5_IJlSC_lEEEaSK_NS4_8TiledMMAINS4_8MMA_AtomIJNS4_4SM904GMMA27MMA_64x256x32_S32S8S8_SS_TNEEEENS4_6LayoutINS5_IJSC_SC_SC_EEENS5_IJNSA_ILi0EEEST_ST_EEEEENS5_IJNS4_10UnderscoreESW_SW_EEEEENS4_13SM90_TMA_LOADENS4_14ComposedLayoutINS4_7SwizzleILi3ELi4ELi3EEENS4_18smem_ptr_flag_bitsILi8EEENSR_INS5_IJNSA_ILi8EEESI_EEENS5_IJSI_SC_EEEEEEEvNS4_8identityENS4_23SM90_TMA_LOAD_MULTICASTES19_vS1A_EENS_8epilogue10collective6detail29Sm90TmaWarpSpecializedAdapterINS1E_15DefaultEpilogueIaSK_SK_NS1D_6thread17LinearCombinationIaLi1EiiLNS1I_9ScaleType4KindE0ELNS_15FloatRoundStyleE2EaEENS1_15EpilogueDefaultEEEEEvvEEEEvNT_6ParamsE)
        /*0008*/ 	.word	0x000000a8


	//----- nvinfo : EIATTR_FRAME_SIZE
	.align		4
.L_15:
        /*000c*/ 	.byte	0x04, 0x11
        /*000e*/ 	.short	(.L_17 - .L_16)
	.align		4
.L_16:
        /*0010*/ 	.word	index@(_ZN7cutlass13device_kernelINS_4gemm6kernel13GemmUniversalIN4cute5tupleIJiiiiEEENS1_10collective13CollectiveMmaINS1_34MainloopSm90TmaGmmaWarpSpecializedILi3ENS5_IJNS4_1CILi2EEENSA_ILi1EEESC_EEENS1_32KernelTmaWarpSpecializedPingpongEEENS5_IJNSA_ILi64EEENSA_ILi256EEENSA_ILi128EEEEEEaNS5_IJlSC_lEEEaSK_NS4_8TiledMMAINS4_8MMA_AtomIJNS4_4SM904GMMA27MMA_64x256x32_S32S8S8_SS_TNEEEENS4_6LayoutINS5_IJSC_SC_SC_EEENS5_IJNSA_ILi0EEEST_ST_EEEEENS5_IJNS4_10UnderscoreESW_SW_EEEEENS4_13SM90_TMA_LOADENS4_14ComposedLayoutINS4_7SwizzleILi3ELi4ELi3EEENS4_18smem_ptr_flag_bitsILi8EEENSR_INS5_IJNSA_ILi8EEESI_EEENS5_IJSI_SC_EEEEEEEvNS4_8identityENS4_23SM90_TMA_LOAD_MULTICASTES19_vS1A_EENS_8epilogue10collective6detail29Sm90TmaWarpSpecializedAdapterINS1E_15DefaultEpilogueIaSK_SK_NS1D_6thread17LinearCombinationIaLi1EiiLNS1I_9ScaleType4KindE0ELNS_15FloatRoundStyleE2EaEENS1_15EpilogueDefaultEEEEEvvEEEEvNT_6ParamsE)
        /*0014*/ 	.word	0x00000008


	//----- nvinfo : EIATTR_MIN_STACK_SIZE
	.align		4
.L_17:
        /*0018*/ 	.byte	0x04, 0x12
        /*001a*/ 	.short	(.L_19 - .L_18)
	.align		4
.L_18:
        /*001c*/ 	.word	index@(_ZN7cutlass13device_kernelINS_4gemm6kernel13GemmUniversalIN4cute5tupleIJiiiiEEENS1_10collective13CollectiveMmaINS1_34MainloopSm90TmaGmmaWarpSpecializedILi3ENS5_IJNS4_1CILi2EEENSA_ILi1EEESC_EEENS1_32KernelTmaWarpSpecializedPingpongEEENS5_IJNSA_ILi64EEENSA_ILi256EEENSA_ILi128EEEEEEaNS5_IJlSC_lEEEaSK_NS4_8TiledMMAINS4_8MMA_AtomIJNS4_4SM904GMMA27MMA_64x256x32_S32S8S8_SS_TNEEEENS4_6LayoutINS5_IJSC_SC_SC_EEENS5_IJNSA_ILi0EEEST_ST_EEEEENS5_IJNS4_10UnderscoreESW_SW_EEEEENS4_13SM90_TMA_LOADENS4_14ComposedLayoutINS4_7SwizzleILi3ELi4ELi3EEENS4_18smem_ptr_flag_bitsILi8EEENSR_INS5_IJNSA_ILi8EEESI_EEENS5_IJSI_SC_EEEEEEEvNS4_8identityENS4_23SM90_TMA_LOAD_MULTICASTES19_vS1A_EENS_8epilogue10collective6detail29Sm90TmaWarpSpecializedAdapterINS1E_15DefaultEpilogueIaSK_SK_NS1D_6thread17LinearCombinationIaLi1EiiLNS1I_9ScaleType4KindE0ELNS_15FloatRoundStyleE2EaEENS1_15EpilogueDefaultEEEEEvvEEEEvNT_6ParamsE)
        /*0020*/ 	.word	0x00000008
.L_19:


//--------------------- .nv.compat                --------------------------
	.section	.nv.compat,"",@"SHT_CUDA_COMPAT_INFO"
	.align	4
        /*0000*/ 	.byte	0x02, 0x09, 0x01, 0x00, 0x02, 0x02, 0x04, 0x00, 0x02, 0x05, 0x05, 0x00, 0x03, 0x07, 0x01, 0x01
        /*0010*/ 	.byte	0x02, 0x03, 0x01, 0x00, 0x02, 0x06, 0x01, 0x00, 0x04, 0x0b, 0x08, 0x00, 0x00, 0x00, 0x00, 0x00
        /*0020*/ 	.byte	0x00, 0x00, 0x00, 0x00


//--------------------- .nv.info._ZN7cutlass13device_kernelINS_4gemm6kernel13GemmUniversalIN4cute5tupleIJiiiiEEENS1_10collective13CollectiveMmaINS1_34MainloopSm90TmaGmmaWarpSpecializedILi3ENS5_IJNS4_1CILi2EEENSA_ILi1EEESC_EEENS1_32KernelTmaWarpSpecializedPingpongEEENS5_IJNSA_ILi64EEENSA_ILi256EEENSA_ILi128EEEEEEaNS5_IJlSC_lEEEaSK_NS4_8TiledMMAINS4_8MMA_AtomIJNS4_4SM904GMMA27MMA_64x256x32_S32S8S8_SS_TNEEEENS4_6LayoutINS5_IJSC_SC_SC_EEENS5_IJNSA_ILi0EEEST_ST_EEEEENS5_IJNS4_10UnderscoreESW_SW_EEEEENS4_13SM90_TMA_LOADENS4_14ComposedLayoutINS4_7SwizzleILi3ELi4ELi3EEENS4_18smem_ptr_flag_bitsILi8EEENSR_INS5_IJNSA_ILi8EEESI_EEENS5_IJSI_SC_EEEEEEEvNS4_8identityENS4_23SM90_TMA_LOAD_MULTICASTES19_vS1A_EENS_8epilogue10collective6detail29Sm90TmaWarpSpecializedAdapterINS1E_15DefaultEpilogueIaSK_SK_NS1D_6thread17LinearCombinationIaLi1EiiLNS1I_9ScaleType4KindE0ELNS_15FloatRoundStyleE2EaEENS1_15EpilogueDefaultEEEEEvvEEEEvNT_6ParamsE --------------------------
	.section	.nv.info._ZN7cutlass13device_kernelINS_4gemm6kernel13GemmUniversalIN4cute5tupleIJiiiiEEENS1_10collective13CollectiveMmaINS1_34MainloopSm90TmaGmmaWarpSpecializedILi3ENS5_IJNS4_1CILi2EEENSA_ILi1EEESC_EEENS1_32KernelTmaWarpSpecializedPingpongEEENS5_IJNSA_ILi64EEENSA_ILi256EEENSA_ILi128EEEEEEaNS5_IJlSC_lEEEaSK_NS4_8TiledMMAINS4_8MMA_AtomIJNS4_4SM904GMMA27MMA_64x256x32_S32S8S8_SS_TNEEEENS4_6LayoutINS5_IJSC_SC_SC_EEENS5_IJNSA_ILi0EEEST_ST_EEEEENS5_IJNS4_10UnderscoreESW_SW_EEEEENS4_13SM90_TMA_LOADENS4_14ComposedLayoutINS4_7SwizzleILi3ELi4ELi3EEENS4_18smem_ptr_flag_bitsILi8EEENSR_INS5_IJNSA_ILi8EEESI_EEENS5_IJSI_SC_EEEEEEEvNS4_8identityENS4_23SM90_TMA_LOAD_MULTICASTES19_vS1A_EENS_8epilogue10collective6detail29Sm90TmaWarpSpecializedAdapterINS1E_15DefaultEpilogueIaSK_SK_NS1D_6thread17LinearCombinationIaLi1EiiLNS1I_9ScaleType4KindE0ELNS_15FloatRoundStyleE2EaEENS1_15EpilogueDefaultEEEEEvvEEEEvNT_6ParamsE,"",@"SHT_CUDA_INFO"
	.sectionflags	@""
	.align	4


	//----- nvinfo : EIATTR_CUDA_API_VERSION
	.align		4
        /*0000*/ 	.byte	0x04, 0x37
        /*0002*/ 	.short	(.L_21 - .L_20)
.L_20:
        /*0004*/ 	.word	0x00000082


	//----- nvinfo : EIATTR_KPARAM_INFO
	.align		4
.L_21:
        /*0008*/ 	.byte	0x04, 0x17
        /*000a*/ 	.short	(.L_23 - .L_22)
.L_22:
        /*000c*/ 	.word	0x00000000
        /*0010*/ 	.short	0x0000
        /*0012*/ 	.short	0x0070
        /*0014*/ 	.byte	0x00, 0xf0, 0x01, 0x10


	//----- nvinfo : EIATTR_SPARSE_MMA_MASK
	.align		4
.L_23:
        /*0018*/ 	.byte	0x03, 0x50
        /*001a*/ 	.short	0x0000


	//----- nvinfo : EIATTR_MAXREG_COUNT
	.align		4
        /*001c*/ 	.byte	0x03, 0x1b
        /*001e*/ 	.short	0x00a8


	//----- nvinfo : EIATTR_NUM_BARRIERS
	.align		4
        /*0020*/ 	.byte	0x02, 0x4c
        /*0022*/ 	.byte	0x01
	.zero		1


	//----- nvinfo : EIATTR_EXTERNS
	.align		4
        /*0024*/ 	.byte	0x04, 0x0f
        /*0026*/ 	.short	(.L_25 - .L_24)


	//   ....[0]....
	.align		4
.L_24:
        /*0028*/ 	.word	index@(__assertfail)


	//----- nvinfo : EIATTR_ANNOTATIONS
	.align		4
.L_25:
        /*002c*/ 	.byte	0x04, 0x55
        /*002e*/ 	.short	(.L_27 - .L_26)


	//   ....[0]....
.L_26:
        /*0030*/ 	.word	0x00000001
        /*0034*/ 	.byte	0x90, 0x0d, 0x00, 0x00, 0x01, 0x00, 0x00, 0x00, 0x80, 0x85, 0x00, 0x00, 0x01, 0x00, 0x00, 0x00
        /*0044*/ 	.byte	0x10, 0x92, 0x00, 0x00


	//----- nvinfo : EIATTR_MERCURY_ISA_VERSION
	.align		4
.L_27:
        /*0048*/ 	.byte	0x03, 0x5f
        /*004a*/ 	.short	0x0101


	//----- nvinfo : EIATTR_INT_WARP_WIDE_INSTR_OFFSETS
	.align		4
        /*004c*/ 	.byte	0x04, 0x31
        /*004e*/ 	.short	(.L_29 - .L_28)


	//   ....[0]....
.L_28:
        /*0050*/ 	.word	0x000004f0


	//   ....[1]....
        /*0054*/ 	.word	0x00000570


	//   ....[2]....
        /*0058*/ 	.word	0x00000670


	//   ....[3]....
        /*005c*/ 	.word	0x00000680


	//   ....[4]....
        /*0060*/ 	.word	0x000006a0


	//   ....[5]....
        /*0064*/ 	.word	0x00000740


	//   ....[6]....
        /*0068*/ 	.word	0x00000750


	//   ....[7]....
        /*006c*/ 	.word	0x000007a0


	//   ....[8]....
        /*0070*/ 	.word	0x00002000


	//----- nvinfo : EIATTR_COOP_GROUP_MASK_REGIDS
	.align		4
.L_29:
        /*0074*/ 	.byte	0x04, 0x29
        /*0076*/ 	.short	(.L_31 - .L_30)


	//   ....[0]....
.L_30:
        /*0078*/ 	.word	0xffffffff


	//   ....[1]....
        /*007c*/ 	.word	0xffffffff


	//   ....[2]....
        /*0080*/ 	.word	0xffffffff


	//   ....[3]....
        /*0084*/ 	.word	0xffffffff


	//   ....[4]....
        /*0088*/ 	.word	0xffffffff


	//   ....[5]....
        /*008c*/ 	.word	0xffffffff


	//   ....[6]....
        /*0090*/ 	.word	0xffffffff


	//----- nvinfo : EIATTR_COOP_GROUP_INSTR_OFFSETS
	.align		4
.L_31:
        /*0094*/ 	.byte	0x04, 0x28
        /*0096*/ 	.short	(.L_33 - .L_32)


	//   ....[0]....
.L_32:
        /*0098*/ 	.word	0x00000070


	//   ....[1]....
        /*009c*/ 	.word	0x00000080


	//   ....[2]....
        /*00a0*/ 	.word	0x00000140


	//   ....[3]....
        /*00a4*/ 	.word	0x000002d0


	//   ....[4]....
        /*00a8*/ 	.word	0x00000310


	//   ....[5]....
        /*00ac*/ 	.word	0x00000790


	//   ....[6]....
        /*00b0*/ 	.word	0x00000930


	//----- nvinfo : EIATTR_REG_RECONFIG
	.align		4
.L_33:
        /*00b4*/ 	.byte	0x01, 0x54
	.zero		2


	//----- nvinfo : EIATTR_SYSCALL_OFFSETS
	.align		4
        /*00b8*/ 	.byte	0x04, 0x46
        /*00ba*/ 	.short	(.L_35 - .L_34)


	//   ....[0]....
.L_34:
        /*00bc*/ 	.word	0x000017b0


	//----- nvinfo : EIATTR_MBARRIER_INSTR_OFFSETS
	.align		4
.L_35:
        /*00c0*/ 	.byte	0x04, 0x39
        /*00c2*/ 	.short	(.L_37 - .L_36)


	//   ....[0]....
.L_36:
        /*00c4*/ 	.word	0x00000260
        /*00c8*/ 	.word	0x000000ff
        /*00cc*/ 	.word	0x00000000
        /*00d0*/ 	.short	0x0100
        /*00d2*/ 	.byte	0x08
	.zero		1


	//   ....[1]....
        /*00d4*/ 	.word	0x00000270
        /*00d8*/ 	.word	0x000000ff
        /*00dc*/ 	.word	0x00000018
        /*00e0*/ 	.short	0x0100
        /*00e2*/ 	.byte	0x08
	.zero		1


	//   ....[2]....
        /*00e4*/ 	.word	0x00000280
        /*00e8*/ 	.word	0x000000ff
        /*00ec*/ 	.word	0x00000008
        /*00f0*/ 	.short	0x0100
        /*00f2*/ 	.byte	0x08
	.zero		1


	//   ....[3]....
        /*00f4*/ 	.word	0x00000290
        /*00f8*/ 	.word	0x000000ff
        /*00fc*/ 	.word	0x00000020
        /*0100*/ 	.short	0x0100
        /*0102*/ 	.byte	0x08
	.zero		1


	//   ....[4]....
        /*0104*/ 	.word	0x000002a0
        /*0108*/ 	.word	0x000000ff
        /*010c*/ 	.word	0x00000010
        /*0110*/ 	.short	0x0100
        /*0112*/ 	.byte	0x08
	.zero		1


	//   ....[5]....
        /*0114*/ 	.word	0x000002b0
        /*0118*/ 	.word	0x000000ff
        /*011c*/ 	.word	0x00000028
        /*0120*/ 	.short	0x0100
        /*0122*/ 	.byte	0x08
	.zero		1


	//   ....[6]....
        /*0124*/ 	.word	0x000007d0
        /*0128*/ 	.word	0x000000ff
        /*012c*/ 	.word	0x00000060
        /*0130*/ 	.short	0x0100
        /*0132*/ 	.byte	0x08
	.zero		1


	//   ....[7]....
        /*0134*/ 	.word	0x00000860
        /*0138*/ 	.word	0x000000ff
        /*013c*/ 	.word	0x00000068
        /*0140*/ 	.short	0x0100
        /*0142*/ 	.byte	0x08
	.zero		1


	//   ....[8]....
        /*0144*/ 	.word	0x000008b0
        /*0148*/ 	.word	0x000000ff
        /*014c*/ 	.word	0x00000040
        /*0150*/ 	.short	0x0100
        /*0152*/ 	.byte	0x09
	.zero		1


	//   ....[9]....
        /*0154*/ 	.word	0x000008c0
        /*0158*/ 	.word	0x000000ff
        /*015c*/ 	.word	0x00000048
        /*0160*/ 	.short	0x0100
        /*0162*/ 	.byte	0x09
	.zero		1


	//   ....[10]....
        /*0164*/ 	.word	0x000008d0
        /*0168*/ 	.word	0x000000ff
        /*016c*/ 	.word	0x00000050
        /*0170*/ 	.short	0x0100
        /*0172*/ 	.byte	0x09
	.zero		1


	//   ....[11]....
        /*0174*/ 	.word	0x000008e0
        /*0178*/ 	.word	0x000000ff
        /*017c*/ 	.word	0x00000058
        /*0180*/ 	.short	0x0100
        /*0182*/ 	.byte	0x09
	.zero		1


	//   ....[12]....
        /*0184*/ 	.word	0x00001690
        /*0188*/ 	.word	0x0000009f
        /*018c*/ 	.word	0x00000000
        /*0190*/ 	.short	0x010a
        /*0192*/ 	.byte	0x2a
	.zero		1


	//   ....[13]....
        /*0194*/ 	.word	0x00001840
        /*0198*/ 	.word	0x00000003
        /*019c*/ 	.word	0x00000000
        /*01a0*/ 	.short	0x010a
        /*01a2*/ 	.byte	0x3f
	.zero		1


	//   ....[14]....
        /*01a4*/ 	.word	0x000018a0
        /*01a8*/ 	.word	0x00000003
        /*01ac*/ 	.word	0x00000000
        /*01b0*/ 	.short	0x010a
        /*01b2*/ 	.byte	0x3f
	.zero		1


	//   ....[15]....
        /*01b4*/ 	.word	0x00001c00
        /*01b8*/ 	.word	0x000000ff
        /*01bc*/ 	.word	0x00000000
        /*01c0*/ 	.short	0x010a
        /*01c2*/ 	.byte	0x04
	.zero		1


	//   ....[16]....
        /*01c4*/ 	.word	0x00001c40
        /*01c8*/ 	.word	0x000000ff
        /*01cc*/ 	.word	0x00000000
        /*01d0*/ 	.short	0x010a
        /*01d2*/ 	.byte	0x04
	.zero		1


	//   ....[17]....
        /*01d4*/ 	.word	0x00001ea0
        /*01d8*/ 	.word	0x00000004
        /*01dc*/ 	.word	0x00000000
        /*01e0*/ 	.short	0x0101
        /*01e2*/ 	.byte	0x3f
	.zero		1


	//   ....[18]....
        /*01e4*/ 	.word	0x00001fa0
        /*01e8*/ 	.word	0x000000a0
        /*01ec*/ 	.word	0x00000000
        /*01f0*/ 	.short	0x0101
        /*01f2*/ 	.byte	0x2d
	.zero		1


	//   ....[19]....
        /*01f4*/ 	.word	0x000020a0
        /*01f8*/ 	.word	0x00000000
        /*01fc*/ 	.word	0x00000000
        /*0200*/ 	.short	0x0101
        /*0202*/ 	.byte	0x3f
	.zero		1


	//   ....[20]....
        /*0204*/ 	.word	0x00002160
        /*0208*/ 	.word	0x0000009f
        /*020c*/ 	.word	0x00000010
        /*0210*/ 	.short	0x010a
        /*0212*/ 	.byte	0x2a
	.zero		1


	//   ....[21]....
        /*0214*/ 	.word	0x000085a0
        /*0218*/ 	.word	0x000000a2
        /*021c*/ 	.word	0x00000000
        /*0220*/ 	.short	0x0101
        /*0222*/ 	.byte	0x2d
	.zero		1


	//   ....[22]....
        /*0224*/ 	.word	0x00008f60
        /*0228*/ 	.word	0x0000000c
        /*022c*/ 	.word	0x00000018
        /*0230*/ 	.short	0x010a
        /*0232*/ 	.byte	0x3f
	.zero		1


	//   ....[23]....
        /*0234*/ 	.word	0x00009320
        /*0238*/ 	.word	0x00000004
        /*023c*/ 	.word	0x00000068
        /*0240*/ 	.short	0x0101
        /*0242*/ 	.byte	0x3f
	.zero		1


	//   ....[24]....
        /*0244*/ 	.word	0x00009ab0
        /*0248*/ 	.word	0x00000007
        /*024c*/ 	.word	0x00000000
        /*0250*/ 	.short	0x010a
        /*0252*/ 	.byte	0x3f
	.zero		1


	//   ....[25]....
        /*0254*/ 	.word	0x00009b30
        /*0258*/ 	.word	0x00000009
        /*025c*/ 	.word	0x00000000
        /*0260*/ 	.short	0x010a
        /*0262*/ 	.byte	0x3f
	.zero		1


	//   ....[26]....
        /*0264*/ 	.word	0x00009bc0
        /*0268*/ 	.word	0x00000003
        /*026c*/ 	.word	0x00000000
        /*0270*/ 	.short	0x010a
        /*0272*/ 	.byte	0x3f
	.zero		1


	//   ....[27]....
        /*0274*/ 	.word	0x00009c20
        /*0278*/ 	.word	0x000000a1
        /*027c*/ 	.word	0x00000000
        /*0280*/ 	.short	0x010a
        /*0282*/ 	.byte	0x3f
	.zero		1


	//   ....[28]....
        /*0284*/ 	.word	0x00009c70
        /*0288*/ 	.word	0x00000003
        /*028c*/ 	.word	0x00000000
        /*0290*/ 	.short	0x010a
        /*0292*/ 	.byte	0x3f
	.zero		1


	//   ....[29]....
        /*0294*/ 	.word	0x00009cd0
        /*0298*/ 	.word	0x00000005
        /*029c*/ 	.word	0x00000000
        /*02a0*/ 	.short	0x010a
        /*02a2*/ 	.byte	0x3f
	.zero		1


	//   ....[30]....
        /*02a4*/ 	.word	0x00009d20
        /*02a8*/ 	.word	0x000000a1
        /*02ac*/ 	.word	0x00000010
        /*02b0*/ 	.short	0x010a
        /*02b2*/ 	.byte	0x3f
	.zero		1


	//   ....[31]....
        /*02b4*/ 	.word	0x00009df0
        /*02b8*/ 	.word	0x0000000c
        /*02bc*/ 	.word	0x00000018
        /*02c0*/ 	.short	0x010a
        /*02c2*/ 	.byte	0x3f
	.zero		1


	//   ....[32]....
        /*02c4*/ 	.word	0x00009ec0
        /*02c8*/ 	.word	0x00000007
        /*02cc*/ 	.word	0x00000000
        /*02d0*/ 	.short	0x010a
        /*02d2*/ 	.byte	0x3f
	.zero		1


	//   ....[33]....
        /*02d4*/ 	.word	0x00009f10
        /*02d8*/ 	.word	0x00000009
        /*02dc*/ 	.word	0x00000000
        /*02e0*/ 	.short	0x010a
        /*02e2*/ 	.byte	0x3f
	.zero		1


	//----- nvinfo : EIATTR_NUM_MBARRIERS
	.align		4
.L_37:
        /*02e4*/ 	.byte	0x03, 0x38
        /*02e6*/ 	.short	0x000c


	//----- nvinfo : EIATTR_EXIT_INSTR_OFFSETS
	.align		4
        /*02e8*/ 	.byte	0x04, 0x1c
        /*02ea*/ 	.short	(.L_39 - .L_38)


	//   ....[0]....
.L_38:
        /*02ec*/ 	.word	0x000013d0


	//   ....[1]....
        /*02f0*/ 	.word	0x00001430


	//   ....[2]....
        /*02f4*/ 	.word	0x00008c30


	//   ....[3]....
        /*02f8*/ 	.word	0x00008c60


	//   ....[4]....
        /*02fc*/ 	.word	0x00009c10


	//----- nvinfo : EIATTR_MAX_THREADS
	.align		4
.L_39:
        /*0300*/ 	.byte	0x04, 0x05
        /*0302*/ 	.short	(.L_41 - .L_40)
.L_40:
        /*0304*/ 	.word	0x00000180
        /*0308*/ 	.word	0x00000001
        /*030c*/ 	.word	0x00000001


	//----- nvinfo : EIATTR_CRS_STACK_SIZE
	.align		4
.L_41:
        /*0310*/ 	.byte	0x04, 0x1e
        /*0312*/ 	.short	(.L_43 - .L_42)
.L_42:
        /*0314*/ 	.word	0x00000000


	//----- nvinfo : EIATTR_CBANK_PARAM_SIZE
	.align		4
.L_43:
        /*0318*/ 	.byte	0x03, 0x19
        /*031a*/ 	.short	0x0470


	//----- nvinfo : EIATTR_PARAM_CBANK
	.align		4
        /*031c*/ 	.byte	0x04, 0x0a
        /*031e*/ 	.short	(.L_45 - .L_44)
	.align		4
.L_44:
        /*0320*/ 	.word	index@(.nv.constant0._ZN7cutlass13device_kernelINS_4gemm6kernel13GemmUniversalIN4cute5tupleIJiiiiEEENS1_10collective13CollectiveMmaINS1_34MainloopSm90TmaGmmaWarpSpecializedILi3ENS5_IJNS4_1CILi2EEENSA_ILi1EEESC_EEENS1_32KernelTmaWarpSpecializedPingpongEEENS5_IJNSA_ILi64EEENSA_ILi256EEENSA_ILi128EEEEEEaNS5_IJlSC_lEEEaSK_NS4_8TiledMMAINS4_8MMA_AtomIJNS4_4SM904GMMA27MMA_64x256x32_S32S8S8_SS_TNEEEENS4_6LayoutINS5_IJSC_SC_SC_EEENS5_IJNSA_ILi0EEEST_ST_EEEEENS5_IJNS4_10UnderscoreESW_SW_EEEEENS4_13SM90_TMA_LOADENS4_14ComposedLayoutINS4_7SwizzleILi3ELi4ELi3EEENS4_18smem_ptr_flag_bitsILi8EEENSR_INS5_IJNSA_ILi8EEESI_EEENS5_IJSI_SC_EEEEEEEvNS4_8identityENS4_23SM90_TMA_LOAD_MULTICASTES19_vS1A_EENS_8epilogue10collective6detail29Sm90TmaWarpSpecializedAdapterINS1E_15DefaultEpilogueIaSK_SK_NS1D_6thread17LinearCombinationIaLi1EiiLNS1I_9ScaleType4KindE0ELNS_15FloatRoundStyleE2EaEENS1_15EpilogueDefaultEEEEEvvEEEEvNT_6ParamsE)
        /*0324*/ 	.short	0x0210
        /*0326*/ 	.short	0x0470


	//----- nvinfo : EIATTR_SW_WAR
	.align		4
.L_45:
        /*0328*/ 	.byte	0x04, 0x36
        /*032a*/ 	.short	(.L_47 - .L_46)
.L_46:
        /*032c*/ 	.word	0x00000008
.L_47:


//--------------------- .nv.callgraph             --------------------------
	.section	.nv.callgraph,"",@"SHT_CUDA_CALLGRAPH"
	.align	4
	.sectionentsize	8
	.align		4
        /*0000*/ 	.word	0x00000000
	.align		4
        /*0004*/ 	.word	0xffffffff
	.align		4
        /*0008*/ 	.word	index@(_ZN7cutlass13device_kernelINS_4gemm6kernel13GemmUniversalIN4cute5tupleIJiiiiEEENS1_10collective13CollectiveMmaINS1_34MainloopSm90TmaGmmaWarpSpecializedILi3ENS5_IJNS4_1CILi2EEENSA_ILi1EEESC_EEENS1_32KernelTmaWarpSpecializedPingpongEEENS5_IJNSA_ILi64EEENSA_ILi256EEENSA_ILi128EEEEEEaNS5_IJlSC_lEEEaSK_NS4_8TiledMMAINS4_8MMA_AtomIJNS4_4SM904GMMA27MMA_64x256x32_S32S8S8_SS_TNEEEENS4_6LayoutINS5_IJSC_SC_SC_EEENS5_IJNSA_ILi0EEEST_ST_EEEEENS5_IJNS4_10UnderscoreESW_SW_EEEEENS4_13SM90_TMA_LOADENS4_14ComposedLayoutINS4_7SwizzleILi3ELi4ELi3EEENS4_18smem_ptr_flag_bitsILi8EEENSR_INS5_IJNSA_ILi8EEESI_EEENS5_IJSI_SC_EEEEEEEvNS4_8identityENS4_23SM90_TMA_LOAD_MULTICASTES19_vS1A_EENS_8epilogue10collective6detail29Sm90TmaWarpSpecializedAdapterINS1E_15DefaultEpilogueIaSK_SK_NS1D_6thread17LinearCombinationIaLi1EiiLNS1I_9ScaleType4KindE0ELNS_15FloatRoundStyleE2EaEENS1_15EpilogueDefaultEEEEEvvEEEEvNT_6ParamsE)
	.align		4
        /*000c*/ 	.word	index@(__assertfail)
	.align		4
        /*0010*/ 	.word	0x00000000
	.align		4
        /*0014*/ 	.word	0xfffffffe
	.align		4
        /*0018*/ 	.word	0x00000000
	.align		4
        /*001c*/ 	.word	0xfffffffd
	.align		4
        /*0020*/ 	.word	0x00000000
	.align		4
        /*0024*/ 	.word	0xfffffffc


//--------------------- .nv.constant4             --------------------------
	.section	.nv.constant4,"a",@progbits
	.align	8
	.align		8
.nv.constant4:
        /*0000*/ 	.dword	__assertfail
	.align		8
        /*0008*/ 	.dword	__unnamed_1
	.align		8
        /*0010*/ 	.dword	_ZN39_INTERNAL_ae20fa76_4_k_cu_7cf6502a_51324cuda3std3__45__cpo5beginE
	.align		8
        /*0018*/ 	.dword	_ZN39_INTERNAL_ae20fa76_4_k_cu_7cf6502a_51324cuda3std3__45__cpo3endE
	.align		8
        /*0020*/ 	.dword	_ZN39_INTERNAL_ae20fa76_4_k_cu_7cf6502a_51324cuda3std3__45__cpo6cbeginE
	.align		8
        /*0028*/ 	.dword	_ZN39_INTERNAL_ae20fa76_4_k_cu_7cf6502a_51324cuda3std3__45__cpo4cendE
	.align		8
        /*0030*/ 	.dword	_ZN39_INTERNAL_ae20fa76_4_k_cu_7cf6502a_51324cuda3std3__441_GLOBAL__N__ae20fa76_4_k_cu_7cf6502a_51326ignoreE
	.align		8
        /*0038*/ 	.dword	_ZN39_INTERNAL_ae20fa76_4_k_cu_7cf6502a_51324cuda3std3__419piecewise_constructE
	.align		8
        /*0040*/ 	.dword	_ZN39_INTERNAL_ae20fa76_4_k_cu_7cf6502a_51324cuda3std3__48in_placeE
	.align		8
        /*0048*/ 	.dword	_ZN39_INTERNAL_ae20fa76_4_k_cu_7cf6502a_51324cuda3std6ranges3__45__cpo4swapE
	.align		8
        /*0050*/ 	.dword	_ZN39_INTERNAL_ae20fa76_4_k_cu_7cf6502a_51324cuda3std6ranges3__45__cpo9iter_moveE
	.align		8
        /*0058*/ 	.dword	_ZN39_INTERNAL_ae20fa76_4_k_cu_7cf6502a_51324cute7productE
	.align		8
        /*0060*/ 	.dword	_ZN39_INTERNAL_ae20fa76_4_k_cu_7cf6502a_51324cute1_E
	.align		8
        /*0068*/ 	.dword	$str$22
	.align		8
        /*0070*/ 	.dword	$str$23


//--------------------- .text._ZN7cutlass13device_kernelINS_4gemm6kernel13GemmUniversalIN4cute5tupleIJiiiiEEENS1_10collective13CollectiveMmaINS1_34MainloopSm90TmaGmmaWarpSpecializedILi3ENS5_IJNS4_1CILi2EEENSA_ILi1EEESC_EEENS1_32KernelTmaWarpSpecializedPingpongEEENS5_IJNSA_ILi64EEENSA_ILi256EEENSA_ILi128EEEEEEaNS5_IJlSC_lEEEaSK_NS4_8TiledMMAINS4_8MMA_AtomIJNS4_4SM904GMMA27MMA_64x256x32_S32S8S8_SS_TNEEEENS4_6LayoutINS5_IJSC_SC_SC_EEENS5_IJNSA_ILi0EEEST_ST_EEEEENS5_IJNS4_10UnderscoreESW_SW_EEEEENS4_13SM90_TMA_LOADENS4_14ComposedLayoutINS4_7SwizzleILi3ELi4ELi3EEENS4_18smem_ptr_flag_bitsILi8EEENSR_INS5_IJNSA_ILi8EEESI_EEENS5_IJSI_SC_EEEEEEEvNS4_8identityENS4_23SM90_TMA_LOAD_MULTICASTES19_vS1A_EENS_8epilogue10collective6detail29Sm90TmaWarpSpecializedAdapterINS1E_15DefaultEpilogueIaSK_SK_NS1D_6thread17LinearCombinationIaLi1EiiLNS1I_9ScaleType4KindE0ELNS_15FloatRoundStyleE2EaEENS1_15EpilogueDefaultEEEEEvvEEEEvNT_6ParamsE --------------------------
	.section	.text._ZN7cutlass13device_kernelINS_4gemm6kernel13GemmUniversalIN4cute5tupleIJiiiiEEENS1_10collective13CollectiveMmaINS1_34MainloopSm90TmaGmmaWarpSpecializedILi3ENS5_IJNS4_1CILi2EEENSA_ILi1EEESC_EEENS1_32KernelTmaWarpSpecializedPingpongEEENS5_IJNSA_ILi64EEENSA_ILi256EEENSA_ILi128EEEEEEaNS5_IJlSC_lEEEaSK_NS4_8TiledMMAINS4_8MMA_AtomIJNS4_4SM904GMMA27MMA_64x256x32_S32S8S8_SS_TNEEEENS4_6LayoutINS5_IJSC_SC_SC_EEENS5_IJNSA_ILi0EEEST_ST_EEEEENS5_IJNS4_10UnderscoreESW_SW_EEEEENS4_13SM90_TMA_LOADENS4_14ComposedLayoutINS4_7SwizzleILi3ELi4ELi3EEENS4_18smem_ptr_flag_bitsILi8EEENSR_INS5_IJNSA_ILi8EEESI_EEENS5_IJSI_SC_EEEEEEEvNS4_8identityENS4_23SM90_TMA_LOAD_MULTICASTES19_vS1A_EENS_8epilogue10collective6detail29Sm90TmaWarpSpecializedAdapterINS1E_15DefaultEpilogueIaSK_SK_NS1D_6thread17LinearCombinationIaLi1EiiLNS1I_9ScaleType4KindE0ELNS_15FloatRoundStyleE2EaEENS1_15EpilogueDefaultEEEEEvvEEEEvNT_6ParamsE,"ax",@progbits
	.align	128
.text._ZN7cutlass13device_kernelINS_4gemm6kernel13GemmUniversalIN4cute5tupleIJiiiiEEENS1_10collective13CollectiveMmaINS1_34MainloopSm90TmaGmmaWarpSpecializedILi3ENS5_IJNS4_1CILi2EEENSA_ILi1EEESC_EEENS1_32KernelTmaWarpSpecializedPingpongEEENS5_IJNSA_ILi64EEENSA_ILi256EEENSA_ILi128EEEEEEaNS5_IJlSC_lEEEaSK_NS4_8TiledMMAINS4_8MMA_AtomIJNS4_4SM904GMMA27MMA_64x256x32_S32S8S8_SS_TNEEEENS4_6LayoutINS5_IJSC_SC_SC_EEENS5_IJNSA_ILi0EEEST_ST_EEEEENS5_IJNS4_10UnderscoreESW_SW_EEEEENS4_13SM90_TMA_LOADENS4_14ComposedLayoutINS4_7SwizzleILi3ELi4ELi3EEENS4_18smem_ptr_flag_bitsILi8EEENSR_INS5_IJNSA_ILi8EEESI_EEENS5_IJSI_SC_EEEEEEEvNS4_8identityENS4_23SM90_TMA_LOAD_MULTICASTES19_vS1A_EENS_8epilogue10collective6detail29Sm90TmaWarpSpecializedAdapterINS1E_15DefaultEpilogueIaSK_SK_NS1D_6thread17LinearCombinationIaLi1EiiLNS1I_9ScaleType4KindE0ELNS_15FloatRoundStyleE2EaEENS1_15EpilogueDefaultEEEEEvvEEEEvNT_6ParamsE:
        .type           _ZN7cutlass13device_kernelINS_4gemm6kernel13GemmUniversalIN4cute5tupleIJiiiiEEENS1_10collective13CollectiveMmaINS1_34MainloopSm90TmaGmmaWarpSpecializedILi3ENS5_IJNS4_1CILi2EEENSA_ILi1EEESC_EEENS1_32KernelTmaWarpSpecializedPingpongEEENS5_IJNSA_ILi64EEENSA_ILi256EEENSA_ILi128EEEEEEaNS5_IJlSC_lEEEaSK_NS4_8TiledMMAINS4_8MMA_AtomIJNS4_4SM904GMMA27MMA_64x256x32_S32S8S8_SS_TNEEEENS4_6LayoutINS5_IJSC_SC_SC_EEENS5_IJNSA_ILi0EEEST_ST_EEEEENS5_IJNS4_10UnderscoreESW_SW_EEEEENS4_13SM90_TMA_LOADENS4_14ComposedLayoutINS4_7SwizzleILi3ELi4ELi3EEENS4_18smem_ptr_flag_bitsILi8EEENSR_INS5_IJNSA_ILi8EEESI_EEENS5_IJSI_SC_EEEEEEEvNS4_8identityENS4_23SM90_TMA_LOAD_MULTICASTES19_vS1A_EENS_8epilogue10collective6detail29Sm90TmaWarpSpecializedAdapterINS1E_15DefaultEpilogueIaSK_SK_NS1D_6thread17LinearCombinationIaLi1EiiLNS1I_9ScaleType4KindE0ELNS_15FloatRoundStyleE2EaEENS1_15EpilogueDefaultEEEEEvvEEEEvNT_6ParamsE,@function
        .size           _ZN7cutlass13device_kernelINS_4gemm6kernel13GemmUniversalIN4cute5tupleIJiiiiEEENS1_10collective13CollectiveMmaINS1_34MainloopSm90TmaGmmaWarpSpecializedILi3ENS5_IJNS4_1CILi2EEENSA_ILi1EEESC_EEENS1_32KernelTmaWarpSpecializedPingpongEEENS5_IJNSA_ILi64EEENSA_ILi256EEENSA_ILi128EEEEEEaNS5_IJlSC_lEEEaSK_NS4_8TiledMMAINS4_8MMA_AtomIJNS4_4SM904GMMA27MMA_64x256x32_S32S8S8_SS_TNEEEENS4_6LayoutINS5_IJSC_SC_SC_EEENS5_IJNSA_ILi0EEEST_ST_EEEEENS5_IJNS4_10UnderscoreESW_SW_EEEEENS4_13SM90_TMA_LOADENS4_14ComposedLayoutINS4_7SwizzleILi3ELi4ELi3EEENS4_18smem_ptr_flag_bitsILi8EEENSR_INS5_IJNSA_ILi8EEESI_EEENS5_IJSI_SC_EEEEEEEvNS4_8identityENS4_23SM90_TMA_LOAD_MULTICASTES19_vS1A_EENS_8epilogue10collective6detail29Sm90TmaWarpSpecializedAdapterINS1E_15DefaultEpilogueIaSK_SK_NS1D_6thread17LinearCombinationIaLi1EiiLNS1I_9ScaleType4KindE0ELNS_15FloatRoundStyleE2EaEENS1_15EpilogueDefaultEEEEEvvEEEEvNT_6ParamsE,(.L_x_331 - _ZN7cutlass13device_kernelINS_4gemm6kernel13GemmUniversalIN4cute5tupleIJiiiiEEENS1_10collective13CollectiveMmaINS1_34MainloopSm90TmaGmmaWarpSpecializedILi3ENS5_IJNS4_1CILi2EEENSA_ILi1EEESC_EEENS1_32KernelTmaWarpSpecializedPingpongEEENS5_IJNSA_ILi64EEENSA_ILi256EEENSA_ILi128EEEEEEaNS5_IJlSC_lEEEaSK_NS4_8TiledMMAINS4_8MMA_AtomIJNS4_4SM904GMMA27MMA_64x256x32_S32S8S8_SS_TNEEEENS4_6LayoutINS5_IJSC_SC_SC_EEENS5_IJNSA_ILi0EEEST_ST_EEEEENS5_IJNS4_10UnderscoreESW_SW_EEEEENS4_13SM90_TMA_LOADENS4_14ComposedLayoutINS4_7SwizzleILi3ELi4ELi3EEENS4_18smem_ptr_flag_bitsILi8EEENSR_INS5_IJNSA_ILi8EEESI_EEENS5_IJSI_SC_EEEEEEEvNS4_8identityENS4_23SM90_TMA_LOAD_MULTICASTES19_vS1A_EENS_8epilogue10collective6detail29Sm90TmaWarpSpecializedAdapterINS1E_15DefaultEpilogueIaSK_SK_NS1D_6thread17LinearCombinationIaLi1EiiLNS1I_9ScaleType4KindE0ELNS_15FloatRoundStyleE2EaEENS1_15EpilogueDefaultEEEEEvvEEEEvNT_6ParamsE)
        .other          _ZN7cutlass13device_kernelINS_4gemm6kernel13GemmUniversalIN4cute5tupleIJiiiiEEENS1_10collective13CollectiveMmaINS1_34MainloopSm90TmaGmmaWarpSpecializedILi3ENS5_IJNS4_1CILi2EEENSA_ILi1EEESC_EEENS1_32KernelTmaWarpSpecializedPingpongEEENS5_IJNSA_ILi64EEENSA_ILi256EEENSA_ILi128EEEEEEaNS5_IJlSC_lEEEaSK_NS4_8TiledMMAINS4_8MMA_AtomIJNS4_4SM904GMMA27MMA_64x256x32_S32S8S8_SS_TNEEEENS4_6LayoutINS5_IJSC_SC_SC_EEENS5_IJNSA_ILi0EEEST_ST_EEEEENS5_IJNS4_10UnderscoreESW_SW_EEEEENS4_13SM90_TMA_LOADENS4_14ComposedLayoutINS4_7SwizzleILi3ELi4ELi3EEENS4_18smem_ptr_flag_bitsILi8EEENSR_INS5_IJNSA_ILi8EEESI_EEENS5_IJSI_SC_EEEEEEEvNS4_8identityENS4_23SM90_TMA_LOAD_MULTICASTES19_vS1A_EENS_8epilogue10collective6detail29Sm90TmaWarpSpecializedAdapterINS1E_15DefaultEpilogueIaSK_SK_NS1D_6thread17LinearCombinationIaLi1EiiLNS1I_9ScaleType4KindE0ELNS_15FloatRoundStyleE2EaEENS1_15EpilogueDefaultEEEEEvvEEEEvNT_6ParamsE,@"STO_CUDA_ENTRY STV_DEFAULT"
_ZN7cutlass13device_kernelINS_4gemm6kernel13GemmUniversalIN4cute5tupleIJiiiiEEENS1_10collective13CollectiveMmaINS1_34MainloopSm90TmaGmmaWarpSpecializedILi3ENS5_IJNS4_1CILi2EEENSA_ILi1EEESC_EEENS1_32KernelTmaWarpSpecializedPingpongEEENS5_IJNSA_ILi64EEENSA_ILi256EEENSA_ILi128EEEEEEaNS5_IJlSC_lEEEaSK_NS4_8TiledMMAINS4_8MMA_AtomIJNS4_4SM904GMMA27MMA_64x256x32_S32S8S8_SS_TNEEEENS4_6LayoutINS5_IJSC_SC_SC_EEENS5_IJNSA_ILi0EEEST_ST_EEEEENS5_IJNS4_10UnderscoreESW_SW_EEEEENS4_13SM90_TMA_LOADENS4_14ComposedLayoutINS4_7SwizzleILi3ELi4ELi3EEENS4_18smem_ptr_flag_bitsILi8EEENSR_INS5_IJNSA_ILi8EEESI_EEENS5_IJSI_SC_EEEEEEEvNS4_8identityENS4_23SM90_TMA_LOAD_MULTICASTES19_vS1A_EENS_8epilogue10collective6detail29Sm90TmaWarpSpecializedAdapterINS1E_15DefaultEpilogueIaSK_SK_NS1D_6thread17LinearCombinationIaLi1EiiLNS1I_9ScaleType4KindE0ELNS_15FloatRoundStyleE2EaEENS1_15EpilogueDefaultEEEEEvvEEEEvNT_6ParamsE:
[----:B------:R-:W0:Y:S02]  /*0000*/  LDC R1, c[0x0][0x28] ;  /* 0x00000a00ff017b82 */ /* 0x000e240000000800 */
[----:B0-----:R-:W-:Y:S01]  /*0010*/  VIADD R1, R1, 0xfffffff8 ;  /* 0xfffffff801017836 */ /* 0x001fe20000000000 */
[----:B------:R-:W0:Y:S01]  /*0020*/  S2R R4, SR_TID.X ;  /* 0x0000000000047919 */ /* 0x000e220000002100 */
[----:B------:R-:W-:Y:S01]  /*0030*/  ELECT P0, URZ, PT ;  /* 0x00000000003f782f */ /* 0x000fe20003800000 */
[----:B------:R-:W-:Y:S01]  /*0040*/  BSSY B0, `(.L_x_0) ;  /* 0x000000f000007945 */ /* 0x000fe20003800000 */
[--C-:B0-----:R-:W-:Y:S02]  /*0050*/  SHF.R.U32.HI R2, RZ, 0x5, R4.reuse ;  /* 0x00000005ff027819 */ /* 0x101fe40000011604 */
[----:B------:R-:W-:-:S03]  /*0060*/  SHF.R.U32.HI R7, RZ, 0x7, R4 ;  /* 0x00000007ff077819 */ /* 0x000fc60000011604 */
[----:B------:R-:W0:Y:S04]  /*0070*/  SHFL.IDX PT, R5, R2, RZ, 0x1f ;  /* 0x00001fff02057589 */ /* 0x000e2800000e0000 */
[----:B------:R1:W2:Y:S01]  /*0080*/  SHFL.IDX PT, R10, R7, RZ, 0x1f ;  /* 0x00001fff070a7589 */ /* 0x0002a200000e0000 */
[----:B0-----:R-:W-:-:S13]  /*0090*/  ISETP.NE.OR P0, PT, R5, RZ, !P0 ;  /* 0x000000ff0500720c */ /* 0x001fda0004705670 */
[----:B-12---:R-:W-:Y:S05]  /*00a0*/  @P0 BRA `(.L_x_1) ;  /* 0x0000000000200947 */ /* 0x006fea0003800000 */
[----:B------:R-:W-:Y:S02]  /*00b0*/  ULDC.64 UR4, c[0x0][0x198] ;  /* 0x0000660000047ab9 */ /* 0x000fe40000000a00 */
[----:B------:R-:W-:Y:S02]  /*00c0*/  UIADD3 UR6, UP0, UR4, 0xf0, URZ ;  /* 0x000000f004067890 */ /* 0x000fe4000ff1e03f */
[----:B------:R-:W-:Y:S02]  /*00d0*/  UIADD3 UR4, UP1, UR4, 0x1f0, URZ ;  /* 0x000001f004047890 */ /* 0x000fe4000ff3e03f */
[----:B------:R-:W-:Y:S02]  /*00e0*/  UIADD3.X UR7, URZ, UR5, URZ, UP0, !UPT ;  /* 0x000000053f077290 */ /* 0x000fe400087fe43f */
[----:B------:R-:W-:-:S07]  /*00f0*/  UIADD3.X UR5, URZ, UR5, URZ, UP1, !UPT ;  /* 0x000000053f057290 */ /* 0x000fce0008ffe43f */
[----:B------:R0:W-:Y:S02]  /*0100*/  UTMACCTL.PF [UR6] ;  /* 0x00000000060079b9 */ /* 0x0001e40008040000 */
[----:B------:R0:W-:Y:S02]  /*0110*/  UTMACCTL.PF [UR4] ;  /* 0x00000000040079b9 */ /* 0x0001e40008040000 */
[----:B0-----:R-:W-:Y:S01]  /*0120*/  NOP ;  /* 0x0000000000007918 */ /* 0x001fe20000000000 */
.L_x_1:
[----:B------:R-:W-:Y:S05]  /*0130*/  BSYNC B0 ;  /* 0x0000000000007941 */ /* 0x000fea0003800000 */
.L_x_0:
[----:B------:R-:W0:Y:S01]  /*0140*/  SHFL.IDX PT, R8, R2, RZ, 0x1f ;  /* 0x00001fff02087589 */ /* 0x000e2200000e0000 */
[----:B------:R-:W-:-:S04]  /*0150*/  SHF.R.S32.HI R3, RZ, 0x1f, R4 ;  /* 0x0000001fff037819 */ /* 0x000fc80000011404 */
[----:B------:R-:W-:Y:S02]  /*0160*/  LEA.HI R3, R3, R4, RZ, 0x7 ;  /* 0x0000000403037211 */ /* 0x000fe400078f38ff */
[----:B0-----:R-:W-:-:S13]  /*0170*/  ISETP.NE.AND P0, PT, R8, RZ, PT ;  /* 0x000000ff0800720c */ /* 0x001fda0003f05270 */
[----:B------:R-:W-:Y:S05]  /*0180*/  @P0 BRA `(.L_x_2) ;  /* 0x0000000000500947 */ /* 0x000fea0003800000 */
[----:B------:R-:W0:Y:S01]  /*0190*/  S2UR UR8, SR_CgaCtaId ;  /* 0x00000000000879c3 */ /* 0x000e220000008800 */
[----:B------:R-:W-:Y:S01]  /*01a0*/  UMOV UR4, 0x400 ;  /* 0x0000040000047882 */ /* 0x000fe20000000000 */
[----:B------:R-:W-:Y:S01]  /*01b0*/  UMOV UR5, 0x1 ;  /* 0x0000000100057882 */ /* 0x000fe20000000000 */
[----:B------:R-:W-:Y:S01]  /*01c0*/  UMOV UR6, 0x2 ;  /* 0x0000000200067882 */ /* 0x000fe20000000000 */
[----:B------:R-:W-:Y:S01]  /*01d0*/  ELECT P0, URZ, PT ;  /* 0x00000000003f782f */ /* 0x000fe20003800000 */
[----:B------:R-:W-:-:S04]  /*01e0*/  UIADD3 UR6, -UR6, 0x100000, URZ ;  /* 0x0010000006067890 */ /* 0x000fc8000fffe13f */
[----:B------:R-:W-:Y:S02]  /*01f0*/  USHF.L.U32 UR7, UR6, 0xb, URZ ;  /* 0x0000000b06077899 */ /* 0x000fe4000800063f */
[----:B------:R-:W-:Y:S02]  /*0200*/  USHF.L.U32 UR6, UR6, 0x1, URZ ;  /* 0x0000000106067899 */ /* 0x000fe4000800063f */
[----:B0-----:R-:W-:Y:S02]  /*0210*/  ULEA UR8, UR8, UR4, 0x18 ;  /* 0x0000000408087291 */ /* 0x001fe4000f8ec03f */
[----:B------:R-:W-:-:S04]  /*0220*/  UIADD3 UR4, -UR5, 0x100000, URZ ;  /* 0x0010000005047890 */ /* 0x000fc8000fffe13f */
[----:B------:R-:W-:Y:S02]  /*0230*/  USHF.L.U32 UR5, UR4, 0xb, URZ ;  /* 0x0000000b04057899 */ /* 0x000fe4000800063f */
[----:B------:R-:W-:Y:S01]  /*0240*/  USHF.L.U32 UR4, UR4, 0x1, URZ ;  /* 0x0000000104047899 */ /* 0x000fe2000800063f */
[----:B------:R-:W0:Y:S11]  /*0250*/  FENCE.VIEW.ASYNC.S ;  /* 0x00000000000073c6 */ /* 0x000e360000000000 */
[----:B0-----:R0:W1:Y:S01]  /*0260*/  SYNCS.EXCH.64 URZ, [UR8], UR4 ;  /* 0x00000004083f75b2 */ /* 0x0010620008000100 */
[----:B------:R0:W2:Y:S01]  /*0270*/  SYNCS.EXCH.64 URZ, [UR8+0x18], UR6 ;  /* 0x00001806083f75b2 */ /* 0x0000a20008000100 */
[----:B------:R0:W3:Y:S01]  /*0280*/  SYNCS.EXCH.64 URZ, [UR8+0x8], UR4 ;  /* 0x00000804083f75b2 */ /* 0x0000e20008000100 */
[----:B------:R0:W4:Y:S01]  /*0290*/  SYNCS.EXCH.64 URZ, [UR8+0x20], UR6 ;  /* 0x00002006083f75b2 */ /* 0x0001220008000100 */
[----:B------:R0:W0:Y:S01]  /*02a0*/  SYNCS.EXCH.64 URZ, [UR8+0x10], UR4 ;  /* 0x00001004083f75b2 */ /* 0x0000220008000100 */
[----:B------:R0:W0:Y:S01]  /*02b0*/  SYNCS.EXCH.64 URZ, [UR8+0x28], UR6 ;  /* 0x00002806083f75b2 */ /* 0x0000220008000100 */
[----:B------:R-:W-:Y:S01]  /*02c0*/  NOP ;  /* 0x0000000000007918 */ /* 0x000fe20000000000 */
.L_x_2:
[----:B------:R-:W5:Y:S01]  /*02d0*/  SHFL.IDX PT, R13, R2, RZ, 0x1f ;  /* 0x00001fff020d7589 */ /* 0x000f6200000e0000 */
[----:B------:R-:W1:Y:S01]  /*02e0*/  S2UR UR12, SR_CTAID.X ;  /* 0x00000000000c79c3 */ /* 0x000e620000002500 */
[----:B------:R-:W-:Y:S02]  /*02f0*/  LOP3.LUT R3, R3, 0xffffff80, RZ, 0xc0, !PT ;  /* 0xffffff8003037812 */ /* 0x000fe400078ec0ff */
[----:B------:R-:W-:Y:S01]  /*0300*/  ELECT P0, URZ, PT ;  /* 0x00000000003f782f */ /* 0x000fe20003800000 */
[----:B------:R2:W3:Y:S01]  /*0310*/  SHFL.IDX PT, R12, R2, RZ, 0x1f ;  /* 0x00001fff020c7589 */ /* 0x0004e200000e0000 */
[----:B------:R-:W-:Y:S01]  /*0320*/  ELECT P1, URZ, PT ;  /* 0x00000000003f782f */ /* 0x000fe20003820000 */
[----:B------:R-:W-:Y:S01]  /*0330*/  NOP ;  /* 0x0000000000007918 */ /* 0x000fe20000000000 */
[----:B------:R-:W-:Y:S01]  /*0340*/  IMAD.IADD R3, R4, 0x1, -R3 ;  /* 0x0000000104037824 */ /* 0x000fe200078e0a03 */
[----:B------:R-:W4:Y:S01]  /*0350*/  S2R R6, SR_CTAID.Y ;  /* 0x0000000000067919 */ /* 0x000f220000002600 */
[----:B0-----:R-:W-:Y:S01]  /*0360*/  ULDC UR4, c[0x0][0x150] ;  /* 0x0000540000047ab9 */ /* 0x001fe20000000800 */
[----:B------:R-:W0:Y:S01]  /*0370*/  LDC R14, c[0x0][0x144] ;  /* 0x00005100ff0e7b82 */ /* 0x000e220000000800 */
[----:B------:R-:W-:Y:S01]  /*0380*/  UMOV UR11, 0x80 ;  /* 0x00000080000b7882 */ /* 0x000fe20000000000 */
[----:B------:R-:W-:Y:S01]  /*0390*/  SHF.R.S32.HI R0, RZ, 0x1f, R3 ;  /* 0x0000001fff007819 */ /* 0x000fe20000011403 */
[----:B------:R-:W-:Y:S01]  /*03a0*/  NOP ;  /* 0x0000000000007918 */ /* 0x000fe20000000000 */
[C---:B------:R-:W-:Y:S01]  /*03b0*/  VIADD R35, R10.reuse, 0xffffffff ;  /* 0xffffffff0a237836 */ /* 0x040fe20000000000 */
[----:B------:R-:W-:Y:S01]  /*03c0*/  ISETP.NE.AND P4, PT, R10, RZ, PT ;  /* 0x000000ff0a00720c */ /* 0x000fe20003f85270 */
[----:B------:R-:W-:Y:S01]  /*03d0*/  IMAD.MOV.U32 R154, RZ, RZ, 0x1 ;  /* 0x00000001ff9a7424 */ /* 0x000fe200078e00ff */
[----:B------:R-:W-:Y:S01]  /*03e0*/  LEA.HI R9, R0, R3, RZ, 0x3 ;  /* 0x0000000300097211 */ /* 0x000fe200078f18ff */
[----:B------:R-:W0:Y:S01]  /*03f0*/  LDC R15, c[0x0][0x140] ;  /* 0x00005000ff0f7b82 */ /* 0x000e220000000800 */
[----:B------:R-:W-:-:S02]  /*0400*/  ISETP.GE.U32.AND P6, PT, R35, 0x2, PT ;  /* 0x000000022300780c */ /* 0x000fc40003fc6070 */
[--C-:B------:R-:W-:Y:S02]  /*0410*/  SHF.R.S32.HI R11, RZ, 0x3, R9.reuse ;  /* 0x00000003ff0b7819 */ /* 0x100fe40000011409 */
[----:B--2---:R-:W-:Y:S02]  /*0420*/  SHF.R.S32.HI R2, RZ, 0x1f, R9 ;  /* 0x0000001fff027819 */ /* 0x004fe40000011409 */
[----:B------:R-:W-:Y:S01]  /*0430*/  SHF.R.S32.HI R9, RZ, 0x1f, R8 ;  /* 0x0000001fff097819 */ /* 0x000fe20000011408 */
[----:B------:R-:W2:Y:S01]  /*0440*/  LDC R25, c[0x0][0x148] ;  /* 0x00005200ff197b82 */ /* 0x000ea20000000800 */
[----:B-----5:R-:W-:Y:S02]  /*0450*/  ISETP.NE.OR P0, PT, R13, RZ, !P0 ;  /* 0x000000ff0d00720c */ /* 0x020fe40004705670 */
[----:B-1----:R-:W-:Y:S02]  /*0460*/  I2FP.F32.U32 R13, UR12 ;  /* 0x0000000c000d7c45 */ /* 0x002fe40008201000 */
[----:B------:R-:W-:-:S02]  /*0470*/  LEA.HI R2, R2, R11, RZ, 0x2 ;  /* 0x0000000b02027211 */ /* 0x000fc400078f10ff */
[----:B------:R-:W-:Y:S01]  /*0480*/  LEA.HI R9, R9, R8, RZ, 0x2 ;  /* 0x0000000809097211 */ /* 0x000fe200078f10ff */
[----:B------:R-:W-:Y:S01]  /*0490*/  FMUL R13, R13, UR4 ;  /* 0x000000040d0d7c20 */ /* 0x000fe20008400000 */
[----:B---3--:R-:W-:Y:S01]  /*04a0*/  ISETP.NE.OR P1, PT, R12, RZ, !P1 ;  /* 0x000000ff0c00720c */ /* 0x008fe20004f25670 */
[----:B------:R-:W-:Y:S01]  /*04b0*/  ULDC UR4, c[0x0][0x154] ;  /* 0x0000550000047ab9 */ /* 0x000fe20000000800 */
[----:B------:R-:W-:Y:S02]  /*04c0*/  LOP3.LUT R12, R2, 0xfffffffc, RZ, 0xc0, !PT ;  /* 0xfffffffc020c7812 */ /* 0x000fe400078ec0ff */
[----:B------:R-:W-:Y:S01]  /*04d0*/  LOP3.LUT R9, R9, 0x3ffffffc, RZ, 0xc0, !PT ;  /* 0x3ffffffc09097812 */ /* 0x000fe200078ec0ff */
[----:B------:R-:W1:Y:S01]  /*04e0*/  F2I.U32.TRUNC.NTZ R13, R13 ;  /* 0x0000000d000d7305 */ /* 0x000e62000020f000 */
[----:B------:R-:W-:Y:S01]  /*04f0*/  VOTEU.ALL UP1, P0 ;  /* 0x00000000003f7886 */ /* 0x000fe20000020000 */
[----:B------:R-:W-:Y:S01]  /*0500*/  IMAD.IADD R12, R11, 0x1, -R12 ;  /* 0x000000010b0c7824 */ /* 0x000fe200078e0a0c */
[----:B----4-:R-:W-:Y:S01]  /*0510*/  I2FP.F32.U32 R11, R6 ;  /* 0x00000006000b7245 */ /* 0x010fe20000201000 */
[----:B------:R-:W-:Y:S01]  /*0520*/  IMAD.IADD R9, R8, 0x1, -R9 ;  /* 0x0000000108097824 */ /* 0x000fe200078e0a09 */
[----:B------:R-:W-:Y:S01]  /*0530*/  SHF.R.S32.HI R2, RZ, 0x1f, R5 ;  /* 0x0000001fff027819 */ /* 0x000fe20000011405 */
[----:B------:R-:W3:Y:S01]  /*0540*/  @!UP1 S2UR UR7, SR_CgaCtaId ;  /* 0x00000000000799c3 */ /* 0x000ee20000008800 */
[----:B------:R-:W-:Y:S01]  /*0550*/  @!UP1 UMOV UR6, 0x400 ;  /* 0x0000040000069882 */ /* 0x000fe20000000000 */
[----:B------:R-:W-:Y:S01]  /*0560*/  IMAD R9, R9, 0x4, R12 ;  /* 0x0000000409097824 */ /* 0x000fe200078e020c */
[----:B------:R-:W-:Y:S01]  /*0570*/  VOTEU.ALL UP2, P1 ;  /* 0x00000000003f7886 */ /* 0x000fe20000840000 */
[----:B------:R-:W-:Y:S01]  /*0580*/  FMUL R11, R11, UR4 ;  /* 0x000000040b0b7c20 */ /* 0x000fe20008400000 */
[----:B------:R-:W-:Y:S01]  /*0590*/  LEA.HI R2, R2, R5, RZ, 0x2 ;  /* 0x0000000502027211 */ /* 0x000fe200078f10ff */
[----:B------:R-:W-:Y:S01]  /*05a0*/  UMOV UR4, 0x20 ;  /* 0x0000002000047882 */ /* 0x000fe20000000000 */
[----:B------:R-:W-:Y:S01]  /*05b0*/  LEA.HI R8, R9, R9, RZ, 0x1 ;  /* 0x0000000909087211 */ /* 0x000fe200078f08ff */
[----:B------:R-:W4:Y:S01]  /*05c0*/  @!UP2 S2UR UR10, SR_CgaCtaId ;  /* 0x00000000000aa9c3 */ /* 0x000f220000008800 */
[----:B-1----:R-:W-:Y:S01]  /*05d0*/  IMAD.MOV R13, RZ, RZ, -R13 ;  /* 0x000000ffff0d7224 */ /* 0x002fe200078e0a0d */
[----:B------:R-:W1:Y:S01]  /*05e0*/  F2I.U32.TRUNC.NTZ R11, R11 ;  /* 0x0000000b000b7305 */ /* 0x000e62000020f000 */
[----:B------:R-:W-:Y:S01]  /*05f0*/  LOP3.LUT R8, R8, 0xfffffffe, RZ, 0xc0, !PT ;  /* 0xfffffffe08087812 */ /* 0x000fe200078ec0ff */
[----:B------:R-:W-:-:S04]  /*0600*/  @!UP1 UIADD3 UR4, -UR4, 0x100000, URZ ;  /* 0x0010000004049890 */ /* 0x000fc8000fffe13f */
[----:B------:R-:W-:Y:S02]  /*0610*/  @!UP1 USHF.L.U32 UR5, UR4, 0xb, URZ ;  /* 0x0000000b04059899 */ /* 0x000fe4000800063f */
[----:B------:R-:W-:Y:S01]  /*0620*/  @!UP1 USHF.L.U32 UR4, UR4, 0x1, URZ ;  /* 0x0000000104049899 */ /* 0x000fe2000800063f */
[----:B0-----:R-:W-:Y:S01]  /*0630*/  IMAD R21, R14, R13, UR12 ;  /* 0x0000000c0e157e24 */ /* 0x001fe2000f8e020d */
[----:B------:R-:W-:Y:S01]  /*0640*/  LOP3.LUT R2, R2, 0xfffffffc, RZ, 0xc0, !PT ;  /* 0xfffffffc02027812 */ /* 0x000fe200078ec0ff */
[----:B------:R-:W-:Y:S01]  /*0650*/  @!UP2 UMOV UR9, 0x400 ;  /* 0x000004000009a882 */ /* 0x000fe20000000000 */
[----:B------:R-:W-:Y:S01]  /*0660*/  IMAD.IADD R8, R9, 0x1, -R8 ;  /* 0x0000000109087824 */ /* 0x000fe200078e0a08 */
[----:B------:R-:W-:Y:S01]  /*0670*/  VOTEU.ALL UP3, P1 ;  /* 0x00000000003f7886 */ /* 0x000fe20000860000 */
[----:B------:R-:W-:Y:S01]  /*0680*/  VOTEU.ALL UP4, P1 ;  /* 0x00000000003f7886 */ /* 0x000fe20000880000 */
[----:B------:R-:W-:Y:S01]  /*0690*/  IMAD.IADD R5, R5, 0x1, -R2 ;  /* 0x0000000105057824 */ /* 0x000fe200078e0a02 */
[----:B------:R-:W-:Y:S01]  /*06a0*/  VOTEU.ALL UP5, P1 ;  /* 0x00000000003f7886 */ /* 0x000fe200008a0000 */
[----:B------:R-:W-:Y:S01]  /*06b0*/  ISETP.NE.AND P3, PT, R8, R21, PT ;  /* 0x000000150800720c */ /* 0x000fe20003f65270 */
[----:B------:R-:W-:Y:S01]  /*06c0*/  IMAD.SHL.U32 R2, R9, 0x4, RZ ;  /* 0x0000000409027824 */ /* 0x000fe200078e00ff */
[----:B------:R-:W-:Y:S01]  /*06d0*/  ISETP.EQ.U32.AND P2, PT, R15, 0x1, PT ;  /* 0x000000010f00780c */ /* 0x000fe20003f42070 */
[----:B---3--:R-:W-:Y:S01]  /*06e0*/  @!UP1 ULEA UR8, UR7, UR6, 0x18 ;  /* 0x0000000607089291 */ /* 0x008fe2000f8ec03f */
[----:B-1----:R-:W-:Y:S01]  /*06f0*/  IMAD.MOV R20, RZ, RZ, -R11 ;  /* 0x000000ffff147224 */ /* 0x002fe200078e0a0b */
[----:B------:R-:W-:-:S04]  /*0700*/  @!UP2 UIADD3 UR6, -UR11, 0x100000, URZ ;  /* 0x001000000b06a890 */ /* 0x000fc8000fffe13f */
[----:B------:R-:W-:Y:S02]  /*0710*/  @!UP2 USHF.L.U32 UR7, UR6, 0xb, URZ ;  /* 0x0000000b0607a899 */ /* 0x000fe4000800063f */
[----:B------:R-:W-:Y:S01]  /*0720*/  @!UP2 USHF.L.U32 UR6, UR6, 0x1, URZ ;  /* 0x000000010606a899 */ /* 0x000fe2000800063f */
[----:B------:R-:W-:Y:S01]  /*0730*/  LOP3.LUT R155, R9, 0xc, R2, 0x78, !PT ;  /* 0x0000000c099b7812 */ /* 0x000fe200078e7802 */
[----:B------:R-:W-:Y:S01]  /*0740*/  VOTEU.ALL UP0, P0 ;  /* 0x00000000003f7886 */ /* 0x000fe20000000000 */
[----:B------:R-:W-:Y:S01]  /*0750*/  VOTEU.ALL UP1, P0 ;  /* 0x00000000003f7886 */ /* 0x000fe20000020000 */
[----:B--2---:R-:W-:Y:S01]  /*0760*/  IMAD R9, R25, R20, R6 ;  /* 0x0000001419097224 */ /* 0x004fe200078e0206 */
[----:B------:R-:W-:Y:S01]  /*0770*/  LOP3.LUT P0, RZ, R3, 0x7, RZ, 0xc0, !PT ;  /* 0x0000000703ff7812 */ /* 0x000fe2000780c0ff */
[----:B----4-:R-:W-:Y:S01]  /*0780*/  @!UP2 ULEA UR9, UR10, UR9, 0x18 ;  /* 0x000000090a09a291 */ /* 0x010fe2000f8ec03f */
[----:B------:R0:W1:Y:S01]  /*0790*/  SHFL.IDX PT, R14, R7, RZ, 0x1f ;  /* 0x00001fff070e7589 */ /* 0x00006200000e0000 */
[----:B------:R-:W-:Y:S01]  /*07a0*/  VOTEU.ALL UP2, P1 ;  /* 0x00000000003f7886 */ /* 0x000fe20000840000 */
[----:B------:R-:W-:-:S02]  /*07b0*/  @P3 LEA.HI R2, R155, R155, RZ, 0x1 ;  /* 0x0000009b9b023211 */ /* 0x000fc400078f08ff */
[----:B------:R-:W2:Y:S02]  /*07c0*/  FENCE.VIEW.ASYNC.S ;  /* 0x00000000000073c6 */ /* 0x000ea40000000000 */
[----:B--2---:R0:W2:Y:S01]  /*07d0*/  @!UP0 SYNCS.EXCH.64 URZ, [UR8+0x60], UR4 ;  /* 0x00006004083f85b2 */ /* 0x0040a20008000100 */
[C---:B------:R-:W-:Y:S02]  /*07e0*/  ISETP.NE.AND P1, PT, R5.reuse, 0x3, PT ;  /* 0x000000030500780c */ /* 0x040fe40003f25270 */
[----:B------:R-:W-:Y:S02]  /*07f0*/  @P3 SHF.R.S32.HI R2, RZ, 0x1, R2 ;  /* 0x00000001ff023819 */ /* 0x000fe40000011402 */
[----:B------:R-:W-:Y:S02]  /*0800*/  ISETP.EQ.OR P1, PT, R5, RZ, !P1 ;  /* 0x000000ff0500720c */ /* 0x000fe40004f22670 */
[----:B------:R-:W-:Y:S02]  /*0810*/  @P3 ISETP.NE.AND P5, PT, R2, R9, PT ;  /* 0x000000090200320c */ /* 0x000fe40003fa5270 */
[----:B------:R-:W-:-:S02]  /*0820*/  ISETP.LT.U32.AND P0, PT, R155, 0x2, !P0 ;  /* 0x000000029b00780c */ /* 0x000fc40004701070 */
[----:B------:R-:W-:Y:S02]  /*0830*/  ISETP.EQ.AND P1, PT, R10, RZ, P1 ;  /* 0x000000ff0a00720c */ /* 0x000fe40000f22270 */
[----:B------:R-:W-:Y:S02]  /*0840*/  SEL R9, RZ, 0x1, !P0 ;  /* 0x00000001ff097807 */ /* 0x000fe40004000000 */
[----:B------:R-:W-:Y:S01]  /*0850*/  @P3 SEL R154, RZ, 0x1, P5 ;  /* 0x00000001ff9a3807 */ /* 0x000fe20002800000 */
[----:B------:R0:W3:Y:S01]  /*0860*/  @!UP1 SYNCS.EXCH.64 URZ, [UR8+0x68], UR4 ;  /* 0x00006804083f95b2 */ /* 0x0000e20008000100 */
[----:B------:R-:W-:Y:S01]  /*0870*/  NOP ;  /* 0x0000000000007918 */ /* 0x000fe20000000000 */
[----:B------:R-:W-:Y:S02]  /*0880*/  SEL R16, RZ, 0x1, !P1 ;  /* 0x00000001ff107807 */ /* 0x000fe40004800000 */
[----:B------:R-:W-:Y:S02]  /*0890*/  LOP3.LUT R154, R154, R9, RZ, 0xc0, !PT ;  /* 0x000000099a9a7212 */ /* 0x000fe400078ec0ff */
[----:B------:R-:W-:Y:S01]  /*08a0*/  SEL R16, R16, 0x2, P6 ;  /* 0x0000000210107807 */ /* 0x000fe20003000000 */
[----:B------:R0:W4:Y:S01]  /*08b0*/  @!UP2 SYNCS.EXCH.64 URZ, [UR9+0x40], UR6 ;  /* 0x00004006093fa5b2 */ /* 0x0001220008000100 */
[----:B------:R0:W0:Y:S01]  /*08c0*/  @!UP3 SYNCS.EXCH.64 URZ, [UR9+0x48], UR6 ;  /* 0x00004806093fb5b2 */ /* 0x0000220008000100 */
[----:B------:R0:W0:Y:S01]  /*08d0*/  @!UP4 SYNCS.EXCH.64 URZ, [UR9+0x50], UR6 ;  /* 0x00005006093fc5b2 */ /* 0x0000220008000100 */
[----:B------:R0:W0:Y:S01]  /*08e0*/  @!UP5 SYNCS.EXCH.64 URZ, [UR9+0x58], UR6 ;  /* 0x00005806093fd5b2 */ /* 0x0000220008000100 */
[----:B------:R-:W-:Y:S01]  /*08f0*/  NOP ;  /* 0x0000000000007918 */ /* 0x000fe20000000000 */
[----:B-12---:R-:W-:Y:S05]  /*0900*/  @!P2 BRA `(.L_x_3) ;  /* 0x000000000008a947 */ /* 0x006fea0003800000 */
[----:B0--34-:R-:W-:Y:S01]  /*0910*/  UCGABAR_ARV ;  /* 0x00000000000079c7 */ /* 0x019fe20008000000 */
[----:B------:R-:W-:Y:S05]  /*0920*/  BRA `(.L_x_4) ;  /* 0x0000000000047947 */ /* 0x000fea0003800000 */
.L_x_3:
[----:B0--34-:R-:W-:Y:S01]  /*0930*/  NOP ;  /* 0x0000000000007918 */ /* 0x019fe20000000000 */
.L_x_4:
[----:B------:R-:W-:Y:S01]  /*0940*/  ULDC.64 UR4, c[0x0][0x598] ;  /* 0x0001660000047ab9 */ /* 0x000fe20000000a00 */
[----:B------:R-:W-:Y:S01]  /*0950*/  ULDC.64 UR36, c[0x0][0x208] ;  /* 0x0000820000247ab9 */ /* 0x000fe20000000a00 */
[----:B------:R-:W-:-:S04]  /*0960*/  ISETP.NE.U32.AND P0, PT, RZ, UR4, PT ;  /* 0x00000004ff007c0c */ /* 0x000fc8000bf05070 */
[----:B------:R-:W-:-:S13]  /*0970*/  ISETP.NE.AND.EX P0, PT, RZ, UR5, PT, P0 ;  /* 0x00000005ff007c0c */ /* 0x000fda000bf05300 */
[----:B------:R-:W-:Y:S05]  /*0980*/  @!P0 BRA `(.L_x_5) ;  /* 0x00000000001c8947 */ /* 0x000fea0003800000 */
[----:B------:R-:W0:Y:S02]  /*0990*/  LDC.64 R8, c[0x0][0x598] ;  /* 0x00016600ff087b82 */ /* 0x000e240000000a00 */
[----:B0-----:R-:W2:Y:S02]  /*09a0*/  LDG.E.64 R8, desc[UR36][R8.64] ;  /* 0x0000002408087981 */ /* 0x001ea4000c1e1b00 */
[----:B--2---:R-:W-:-:S04]  /*09b0*/  ISETP.NE.U32.AND P0, PT, R8, RZ, PT ;  /* 0x000000ff0800720c */ /* 0x004fc80003f05070 */
[----:B------:R-:W-:-:S13]  /*09c0*/  ISETP.NE.AND.EX P0, PT, R9, RZ, PT, P0 ;  /* 0x000000ff0900720c */ /* 0x000fda0003f05300 */
[----:B------:R-:W-:Y:S05]  /*09d0*/  @!P0 BRA `(.L_x_5) ;  /* 0x0000000000088947 */ /* 0x000fea0003800000 */
[----:B------:R0:W5:Y:S01]  /*09e0*/  LD.E R153, desc[UR36][R8.64] ;  /* 0x0000002408997980 */ /* 0x000162000c101900 */
[----:B------:R-:W-:Y:S05]  /*09f0*/  BRA `(.L_x_6) ;  /* 0x0000000000247947 */ /* 0x000fea0003800000 */
.L_x_5:
[----:B------:R-:W-:Y:S02]  /*0a00*/  ULDC.64 UR4, c[0x0][0x588] ;  /* 0x0001620000047ab9 */ /* 0x000fe40000000a00 */
[----:B------:R-:W-:-:S04]  /*0a10*/  ISETP.NE.U32.AND P0, PT, RZ, UR4, PT ;  /* 0x00000004ff007c0c */ /* 0x000fc8000bf05070 */
[----:B------:R-:W-:-:S13]  /*0a20*/  ISETP.NE.AND.EX P0, PT, RZ, UR5, PT, P0 ;  /* 0x00000005ff007c0c */ /* 0x000fda000bf05300 */
[----:B------:R-:W-:Y:S05]  /*0a30*/  @!P0 BRA `(.L_x_7) ;  /* 0x00000000000c8947 */ /* 0x000fea0003800000 */
[----:B------:R-:W0:Y:S02]  /*0a40*/  LDC.64 R8, c[0x0][0x588] ;  /* 0x00016200ff087b82 */ /* 0x000e240000000a00 */
[----:B0-----:R1:W5:Y:S01]  /*0a50*/  LDG.E R153, desc[UR36][R8.64] ;  /* 0x0000002408997981 */ /* 0x001362000c1e1900 */
[----:B------:R-:W-:Y:S05]  /*0a60*/  BRA `(.L_x_6) ;  /* 0x0000000000087947 */ /* 0x000fea0003800000 */
.L_x_7:
[----:B------:R-:W-:Y:S02]  /*0a70*/  ULDC UR4, c[0x0][0x580] ;  /* 0x0001600000047ab9 */ /* 0x000fe40000000800 */
[----:B------:R-:W-:-:S07]  /*0a80*/  IMAD.U32 R153, RZ, RZ, UR4 ;  /* 0x00000004ff997e24 */ /* 0x000fce000f8e00ff */
.L_x_6:
[----:B------:R-:W-:Y:S02]  /*0a90*/  ULDC.64 UR4, c[0x0][0x5a0] ;  /* 0x0001680000047ab9 */ /* 0x000fe40000000a00 */
[----:B------:R-:W-:-:S04]  /*0aa0*/  ISETP.NE.U32.AND P0, PT, RZ, UR4, PT ;  /* 0x00000004ff007c0c */ /* 0x000fc8000bf05070 */
[----:B------:R-:W-:-:S13]  /*0ab0*/  ISETP.NE.AND.EX P0, PT, RZ, UR5, PT, P0 ;  /* 0x00000005ff007c0c */ /* 0x000fda000bf05300 */
[----:B------:R-:W-:Y:S05]  /*0ac0*/  @!P0 BRA `(.L_x_8) ;  /* 0x00000000001c8947 */ /* 0x000fea0003800000 */
[----:B01----:R-:W0:Y:S02]  /*0ad0*/  LDC.64 R8, c[0x0][0x5a0] ;  /* 0x00016800ff087b82 */ /* 0x003e240000000a00 */
[----:B0-----:R-:W2:Y:S02]  /*0ae0*/  LDG.E.64 R8, desc[UR36][R8.64] ;  /* 0x0000002408087981 */ /* 0x001ea4000c1e1b00 */
[----:B--2---:R-:W-:-:S04]  /*0af0*/  ISETP.NE.U32.AND P0, PT, R8, RZ, PT ;  /* 0x000000ff0800720c */ /* 0x004fc80003f05070 */
[----:B------:R-:W-:-:S13]  /*0b00*/  ISETP.NE.AND.EX P0, PT, R9, RZ, PT, P0 ;  /* 0x000000ff0900720c */ /* 0x000fda0003f05300 */
[----:B------:R-:W-:Y:S05]  /*0b10*/  @!P0 BRA `(.L_x_8) ;  /* 0x0000000000088947 */ /* 0x000fea0003800000 */
[----:B------:R0:W5:Y:S01]  /*0b20*/  LD.E R152, desc[UR36][R8.64] ;  /* 0x0000002408987980 */ /* 0x000162000c101900 */
[----:B------:R-:W-:Y:S05]  /*0b30*/  BRA `(.L_x_9) ;  /* 0x0000000000247947 */ /* 0x000fea0003800000 */
.L_x_8:
[----:B------:R-:W-:Y:S02]  /*0b40*/  ULDC.64 UR4, c[0x0][0x590] ;  /* 0x0001640000047ab9 */ /* 0x000fe40000000a00 */
[----:B------:R-:W-:-:S04]  /*0b50*/  ISETP.NE.U32.AND P0, PT, RZ, UR4, PT ;  /* 0x00000004ff007c0c */ /* 0x000fc8000bf05070 */
[----:B------:R-:W-:-:S13]  /*0b60*/  ISETP.NE.AND.EX P0, PT, RZ, UR5, PT, P0 ;  /* 0x00000005ff007c0c */ /* 0x000fda000bf05300 */
[----:B------:R-:W-:Y:S05]  /*0b70*/  @!P0 BRA `(.L_x_10) ;  /* 0x00000000000c8947 */ /* 0x000fea0003800000 */
[----:B01----:R-:W0:Y:S02]  /*0b80*/  LDC.64 R8, c[0x0][0x590] ;  /* 0x00016400ff087b82 */ /* 0x003e240000000a00 */
[----:B0-----:R1:W5:Y:S01]  /*0b90*/  LDG.E R152, desc[UR36][R8.64] ;  /* 0x0000002408987981 */ /* 0x001362000c1e1900 */
[----:B------:R-:W-:Y:S05]  /*0ba0*/  BRA `(.L_x_9) ;  /* 0x0000000000087947 */ /* 0x000fea0003800000 */
.L_x_10:
[----:B------:R-:W-:Y:S02]  /*0bb0*/  ULDC UR4, c[0x0][0x584] ;  /* 0x0001610000047ab9 */ /* 0x000fe40000000800 */
[----:B------:R-:W-:-:S07]  /*0bc0*/  IMAD.U32 R152, RZ, RZ, UR4 ;  /* 0x00000004ff987e24 */ /* 0x000fce000f8e00ff */
.L_x_9:
[----:B------:R-:W2:Y:S01]  /*0bd0*/  LDC R2, c[0x0][0x65c] ;  /* 0x00019700ff027b82 */ /* 0x000ea20000000800 */
[----:B------:R-:W-:Y:S01]  /*0be0*/  ULDC UR6, c[0x0][0x28c] ;  /* 0x0000a30000067ab9 */ /* 0x000fe20000000800 */
[----:B------:R-:W-:Y:S01]  /*0bf0*/  ISETP.NE.AND P0, PT, R10, 0x2, PT ;  /* 0x000000020a00780c */ /* 0x000fe20003f05270 */
[----:B------:R-:W-:Y:S01]  /*0c00*/  UIADD3 UR6, UR6, 0x7f, URZ ;  /* 0x0000007f06067890 */ /* 0x000fe2000fffe03f */
[----:B01----:R-:W-:Y:S01]  /*0c10*/  IMAD.U32 R8, RZ, RZ, UR12 ;  /* 0x0000000cff087e24 */ /* 0x003fe2000f8e00ff */
[----:B------:R-:W-:Y:S01]  /*0c20*/  UMOV UR38, URZ ;  /* 0x0000003f00267c82 */ /* 0x000fe20008000000 */
[----:B------:R-:W-:Y:S01]  /*0c30*/  IMAD.MOV.U32 R9, RZ, RZ, RZ ;  /* 0x000000ffff097224 */ /* 0x000fe200078e00ff */
[----:B------:R-:W-:Y:S01]  /*0c40*/  USHF.R.S32.HI UR7, URZ, 0x1f, UR6 ;  /* 0x0000001f3f077899 */ /* 0x000fe20008011406 */
[----:B------:R-:W-:Y:S01]  /*0c50*/  UMOV UR39, URZ ;  /* 0x0000003f00277c82 */ /* 0x000fe20008000000 */
[----:B------:R-:W-:Y:S02]  /*0c60*/  ULDC.64 UR8, c[0x0][0x650] ;  /* 0x0001940000087ab9 */ /* 0x000fe40000000a00 */
[----:B------:R-:W-:-:S04]  /*0c70*/  ULEA.HI UR7, UR7, UR6, URZ, 0x7 ;  /* 0x0000000607077291 */ /* 0x000fc8000f8f383f */
[----:B------:R-:W-:Y:S01]  /*0c80*/  USHF.R.S32.HI UR40, URZ, 0x7, UR7 ;  /* 0x000000073f287899 */ /* 0x000fe20008011407 */
[----:B--2---:R-:W-:-:S13]  /*0c90*/  ISETP.NE.AND P1, PT, R2, 0x1, PT ;  /* 0x000000010200780c */ /* 0x004fda0003f25270 */
[----:B------:R-:W0:Y:S01]  /*0ca0*/  @P1 LDC R19, c[0x0][0x10] ;  /* 0x00000400ff131b82 */ /* 0x000e220000000800 */
[----:B------:R-:W-:Y:S02]  /*0cb0*/  @P1 IMAD.MOV.U32 R7, RZ, RZ, RZ ;  /* 0x000000ffff071224 */ /* 0x000fe400078e00ff */
[----:B------:R-:W-:-:S05]  /*0cc0*/  @P1 IMAD.MOV.U32 R17, RZ, RZ, RZ ;  /* 0x000000ffff111224 */ /* 0x000fca00078e00ff */
[----:B------:R-:W1:Y:S01]  /*0cd0*/  @!P1 LDC R11, c[0x0][0xc] ;  /* 0x00000300ff0b9b82 */ /* 0x000e620000000800 */
[----:B------:R-:W-:Y:S01]  /*0ce0*/  ULDC UR4, c[0x0][0xc] ;  /* 0x0000030000047ab9 */ /* 0x000fe20000000800 */
[----:B------:R-:W-:Y:S02]  /*0cf0*/  ULDC UR5, c[0x0][0x10] ;  /* 0x0000040000057ab9 */ /* 0x000fe40000000800 */
[----:B------:R-:W-:-:S04]  /*0d00*/  UIMAD.WIDE.U32 UR4, UR4, UR5, URZ ;  /* 0x00000005040472a5 */ /* 0x000fc8000f8e003f */
[----:B------:R-:W2:Y:S01]  /*0d10*/  LDC R2, c[0x0][0x14] ;  /* 0x00000500ff027b82 */ /* 0x000ea20000000800 */
[----:B0-----:R-:W-:-:S04]  /*0d20*/  @P1 IMAD.WIDE.U32 R18, R19, UR12, R6 ;  /* 0x0000000c13121c25 */ /* 0x001fc8000f8e0006 */
[----:B------:R-:W-:Y:S02]  /*0d30*/  @P1 IMAD.IADD R17, R19, 0x1, R17 ;  /* 0x0000000113111824 */ /* 0x000fe400078e0211 */
[----:B-1----:R-:W-:-:S04]  /*0d40*/  @!P1 IMAD.WIDE.U32 R8, R6, R11, R8 ;  /* 0x0000000b06089225 */ /* 0x002fc800078e0008 */
[----:B------:R-:W-:Y:S02]  /*0d50*/  @!P1 IMAD.MOV.U32 R18, RZ, RZ, R8 ;  /* 0x000000ffff129224 */ /* 0x000fe400078e0008 */
[----:B------:R-:W-:Y:S02]  /*0d60*/  @!P1 IMAD.MOV.U32 R17, RZ, RZ, R9 ;  /* 0x000000ffff119224 */ /* 0x000fe400078e0009 */
[----:B--2---:R-:W-:-:S04]  /*0d70*/  IMAD.WIDE.U32 R12, R2, UR4, RZ ;  /* 0x00000004020c7c25 */ /* 0x004fc8000f8e00ff */
[----:B------:R-:W-:Y:S01]  /*0d80*/  IMAD R23, R2, UR5, RZ ;  /* 0x0000000502177c24 */ /* 0x000fe2000f8e02ff */
[----:B------:R0:W-:Y:S03]  /*0d90*/  STL.64 [R1], R12 ;  /* 0x0000000c01007387 */ /* 0x0001e60000100a00 */
[----:B------:R-:W-:Y:S01]  /*0da0*/  IMAD.IADD R23, R13, 0x1, R23 ;  /* 0x000000010d177824 */ /* 0x000fe200078e0217 */
[----:B------:R-:W-:Y:S06]  /*0db0*/  @P0 BRA `(.L_x_11) ;  /* 0x0000000000200947 */ /* 0x000fec0003800000 */
[----:B------:R-:W-:Y:S01]  /*0dc0*/  UISETP.GE.U32.AND UP0, UPT, UR40, 0x3, UPT ;  /* 0x000000032800788c */ /* 0x000fe2000bf06070 */
[----:B------:R-:W-:Y:S01]  /*0dd0*/  IADD3 R18, P0, R18, R12, RZ ;  /* 0x0000000c12127210 */ /* 0x000fe20007f1e0ff */
[----:B------:R-:W-:Y:S01]  /*0de0*/  UIMAD.WIDE.U32 UR4, UR40, -0x55555555, URZ ;  /* 0xaaaaaaab280478a5 */ /* 0x000fe2000f8e003f */
[----:B------:R-:W-:-:S03]  /*0df0*/  UMOV UR39, URZ ;  /* 0x0000003f00277c82 */ /* 0x000fc60008000000 */
[----:B------:R-:W-:Y:S01]  /*0e00*/  USHF.R.U32.HI UR4, URZ, 0x1, UR5 ;  /* 0x000000013f047899 */ /* 0x000fe20008011605 */
[----:B------:R-:W-:-:S03]  /*0e10*/  IMAD.X R17, R23, 0x1, R17, P0 ;  /* 0x0000000117117824 */ /* 0x000fc600000e0611 */
[----:B------:R-:W-:Y:S02]  /*0e20*/  UIMAD UR38, UR4, -0x3, UR40 ;  /* 0xfffffffd042678a4 */ /* 0x000fe4000f8e0228 */
[----:B------:R-:W-:-:S12]  /*0e30*/  @UP0 ULOP3.LUT UR39, UR4, 0x1, URZ, 0xc0, !UPT ;  /* 0x0000000104270892 */ /* 0x000fd8000f8ec03f */
.L_x_11:
[----:B------:R-:W-:Y:S01]  /*0e40*/  ISETP.GE.U32.AND P0, PT, R18, UR8, PT ;  /* 0x0000000812007c0c */ /* 0x000fe2000bf06070 */
[----:B------:R-:W-:Y:S01]  /*0e50*/  IMAD.MOV.U32 R19, RZ, RZ, -0x1 ;  /* 0xffffffffff137424 */ /* 0x000fe200078e00ff */
[----:B------:R-:W-:Y:S01]  /*0e60*/  PRMT R8, RZ, 0x7610, R8 ;  /* 0x00007610ff087816 */ /* 0x000fe20000000008 */
[----:B------:R-:W-:Y:S01]  /*0e70*/  IMAD.MOV.U32 R22, RZ, RZ, -0x1 ;  /* 0xffffffffff167424 */ /* 0x000fe200078e00ff */
[----:B------:R-:W-:Y:S01]  /*0e80*/  ISETP.GE.U32.AND.EX P0, PT, R17, UR9, PT, P0 ;  /* 0x0000000911007c0c */ /* 0x000fe2000bf06100 */
[----:B------:R-:W-:-:S12]  /*0e90*/  IMAD.MOV.U32 R2, RZ, RZ, -0x1 ;  /* 0xffffffffff027424 */ /* 0x000fd800078e00ff */
[----:B------:R-:W-:Y:S05]  /*0ea0*/  @P0 BRA `(.L_x_12) ;  /* 0x00000004002c0947 */ /* 0x000fea0003800000 */
[----:B------:R-:W1:Y:S01]  /*0eb0*/  LDC.64 R26, c[0x0][0x628] ;  /* 0x00018a00ff1a7b82 */ /* 0x000e620000000a00 */
[----:B------:R-:W-:Y:S02]  /*0ec0*/  IMAD.MOV.U32 R8, RZ, RZ, R18 ;  /* 0x000000ffff087224 */ /* 0x000fe400078e0012 */
[----:B------:R-:W-:-:S05]  /*0ed0*/  IMAD.MOV.U32 R9, RZ, RZ, R17 ;  /* 0x000000ffff097224 */ /* 0x000fca00078e0011 */
[----:B------:R-:W2:Y:S08]  /*0ee0*/  LDC R2, c[0x0][0x630] ;  /* 0x00018c00ff027b82 */ /* 0x000eb00000000800 */
[----:B------:R-:W3:Y:S01]  /*0ef0*/  LDC.64 R28, c[0x0][0x620] ;  /* 0x00018800ff1c7b82 */ /* 0x000ee20000000a00 */
[----:B-1----:R-:W-:-:S04]  /*0f00*/  ISETP.NE.U32.AND P0, PT, R26, RZ, PT ;  /* 0x000000ff1a00720c */ /* 0x002fc80003f05070 */
[----:B------:R-:W-:-:S13]  /*0f10*/  ISETP.NE.AND.EX P0, PT, R27, RZ, PT, P0 ;  /* 0x000000ff1b00720c */ /* 0x000fda0003f05300 */
[----:B--23--:R-:W-:Y:S05]  /*0f20*/  @!P0 BRA `(.L_x_13) ;  /* 0x0000000000288947 */ /* 0x00cfea0003800000 */
[----:B0-----:R-:W0:Y:S02]  /*0f30*/  LDC R13, c[0x0][0x634] ;  /* 0x00018d00ff0d7b82 */ /* 0x001e240000000800 */
[----:B0-----:R-:W-:-:S05]  /*0f40*/  IADD3 R13, P0, R18, R13, RZ ;  /* 0x0000000d120d7210 */ /* 0x001fca0007f1e0ff */
[----:B------:R-:W-:-:S04]  /*0f50*/  IMAD.X R15, RZ, RZ, R17, P0 ;  /* 0x000000ffff0f7224 */ /* 0x000fc800000e0611 */
[----:B------:R-:W-:-:S04]  /*0f60*/  IMAD.WIDE.U32 R8, R15, R26, RZ ;  /* 0x0000001a0f087225 */ /* 0x000fc800078e00ff */
[----:B------:R-:W-:-:S04]  /*0f70*/  IMAD.WIDE.U32 R10, P0, R13, R27, R8 ;  /* 0x0000001b0d0a7225 */ /* 0x000fc80007800008 */
[----:B------:R-:W-:-:S04]  /*0f80*/  IMAD.WIDE.U32 R8, R13, R26, RZ ;  /* 0x0000001a0d087225 */ /* 0x000fc800078e00ff */
[----:B------:R-:W-:Y:S01]  /*0f90*/  IMAD.X R13, RZ, RZ, RZ, P0 ;  /* 0x000000ffff0d7224 */ /* 0x000fe200000e06ff */
[----:B------:R-:W-:Y:S01]  /*0fa0*/  IADD3 RZ, P0, R9, R10, RZ ;  /* 0x0000000a09ff7210 */ /* 0x000fe20007f1e0ff */
[----:B------:R-:W-:-:S04]  /*0fb0*/  IMAD.MOV.U32 R12, RZ, RZ, R11 ;  /* 0x000000ffff0c7224 */ /* 0x000fc800078e000b */
[----:B------:R-:W-:-:S08]  /*0fc0*/  IMAD.WIDE.U32.X R8, R15, R27, R12, P0 ;  /* 0x0000001b0f087225 */ /* 0x000fd000000e040c */
.L_x_13:
[----:B------:R-:W1:Y:S01]  /*0fd0*/  LDC.64 R32, c[0x0][0x640] ;  /* 0x00019000ff207b82 */ /* 0x000e620000000a00 */
[-C--:B------:R-:W-:Y:S01]  /*0fe0*/  SHF.R.U64 R30, R8, R2.reuse, R9 ;  /* 0x00000002081e7219 */ /* 0x080fe20000001209 */
[----:B------:R-:W-:Y:S01]  /*0ff0*/  IMAD.MOV.U32 R19, RZ, RZ, R17 ;  /* 0x000000ffff137224 */ /* 0x000fe200078e0011 */
[----:B------:R-:W-:Y:S01]  /*1000*/  SHF.R.U32.HI R2, RZ, R2, R9 ;  /* 0x00000002ff027219 */ /* 0x000fe20000011609 */
[----:B------:R-:W-:Y:S01]  /*1010*/  IMAD.MOV.U32 R26, RZ, RZ, 0x1 ;  /* 0x00000001ff1a7424 */ /* 0x000fe200078e00ff */
[----:B------:R-:W-:-:S03]  /*1020*/  IADD3 R11, P0, RZ, -R30, RZ ;  /* 0x8000001eff0b7210 */ /* 0x000fc60007f1e0ff */
[----:B------:R-:W2:Y:S02]  /*1030*/  LDC R10, c[0x0][0x618] ;  /* 0x00018600ff0a7b82 */ /* 0x000ea40000000800 */
[----:B------:R-:W-:-:S04]  /*1040*/  IMAD.X R9, RZ, RZ, ~R2, P0 ;  /* 0x000000ffff097224 */ /* 0x000fc800000e0e02 */
[-C--:B------:R-:W-:Y:S02]  /*1050*/  IMAD R2, R9, R28.reuse, RZ ;  /* 0x0000001c09027224 */ /* 0x080fe400078e02ff */
[----:B0-----:R-:W0:Y:S01]  /*1060*/  LDC R13, c[0x0][0x608] ;  /* 0x00018200ff0d7b82 */ /* 0x001e220000000800 */
[----:B------:R-:W-:-:S04]  /*1070*/  IMAD.WIDE.U32 R8, R11, R28, R18 ;  /* 0x0000001c0b087225 */ /* 0x000fc800078e0012 */
[----:B------:R-:W-:Y:S02]  /*1080*/  IMAD R11, R11, R29, R2 ;  /* 0x0000001d0b0b7224 */ /* 0x000fe400078e0202 */
[----:B------:R-:W-:Y:S01]  /*1090*/  IMAD.MOV.U32 R2, RZ, RZ, -0x1 ;  /* 0xffffffffff027424 */ /* 0x000fe200078e00ff */
[----:B------:R-:W3:Y:S01]  /*10a0*/  LDC R31, c[0x0][0x658] ;  /* 0x00019600ff1f7b82 */ /* 0x000ee20000000800 */
[----:B------:R-:W-:Y:S01]  /*10b0*/  IMAD.IADD R9, R9, 0x1, R11 ;  /* 0x0000000109097824 */ /* 0x000fe200078e020b */
[----:B-1----:R-:W-:-:S04]  /*10c0*/  ISETP.NE.U32.AND P0, PT, R32, RZ, PT ;  /* 0x000000ff2000720c */ /* 0x002fc80003f05070 */
[----:B------:R-:W-:Y:S02]  /*10d0*/  ISETP.NE.AND.EX P0, PT, R33, RZ, PT, P0 ;  /* 0x000000ff2100720c */ /* 0x000fe40003f05300 */
[----:B------:R-:W1:Y:S01]  /*10e0*/  LDC R29, c[0x0][0x600] ;  /* 0x00018000ff1d7b82 */ /* 0x000e620000000800 */
[-CC-:B--2---:R-:W-:Y:S02]  /*10f0*/  SHF.R.U64 R27, R8, R10.reuse, R9.reuse ;  /* 0x0000000a081b7219 */ /* 0x184fe40000001209 */
[----:B------:R-:W-:-:S05]  /*1100*/  SHF.R.U32.HI R8, RZ, R10, R9 ;  /* 0x0000000aff087219 */ /* 0x000fca0000011609 */
[----:B------:R-:W2:Y:S01]  /*1110*/  LDC R22, c[0x0][0x648] ;  /* 0x00019200ff167b82 */ /* 0x000ea20000000800 */
[-CC-:B0-----:R-:W-:Y:S02]  /*1120*/  SHF.R.U64 R34, R27, R13.reuse, R8.reuse ;  /* 0x0000000d1b227219 */ /* 0x181fe40000001208 */
[----:B------:R-:W-:-:S05]  /*1130*/  SHF.R.U32.HI R8, RZ, R13, R8 ;  /* 0x0000000dff087219 */ /* 0x000fca0000011608 */
[----:B------:R-:W0:Y:S01]  /*1140*/  LDC R24, c[0x0][0x638] ;  /* 0x00018e00ff187b82 */ /* 0x000e220000000800 */
[-CC-:B---3--:R-:W-:Y:S02]  /*1150*/  SHF.R.U64 R36, R34, R31.reuse, R8.reuse ;  /* 0x0000001f22247219 */ /* 0x188fe40000001208 */
[-C--:B------:R-:W-:Y:S02]  /*1160*/  SHF.L.U32 R2, R2, R31.reuse, RZ ;  /* 0x0000001f02027219 */ /* 0x080fe400000006ff */
[----:B------:R-:W-:Y:S01]  /*1170*/  SHF.R.U32.HI R9, RZ, R31, R8 ;  /* 0x0000001fff097219 */ /* 0x000fe20000011608 */
[----:B------:R-:W-:Y:S01]  /*1180*/  IMAD.MOV.U32 R8, RZ, RZ, R36 ;  /* 0x000000ffff087224 */ /* 0x000fe200078e0024 */
[----:B------:R-:W-:Y:S01]  /*1190*/  LOP3.LUT R15, RZ, R2, RZ, 0x33, !PT ;  /* 0x00000002ff0f7212 */ /* 0x000fe200078e33ff */
[----:B------:R-:W3:Y:S01]  /*11a0*/  LDC R28, c[0x0][0x610] ;  /* 0x00018400ff1c7b82 */ /* 0x000ee20000000800 */
[----:B------:R-:W-:Y:S05]  /*11b0*/  @!P0 BRA `(.L_x_14) ;  /* 0x0000000000288947 */ /* 0x000fea0003800000 */
[----:B------:R-:W4:Y:S02]  /*11c0*/  LDC R13, c[0x0][0x64c] ;  /* 0x00019300ff0d7b82 */ /* 0x000f240000000800 */
[----:B----4-:R-:W-:-:S05]  /*11d0*/  IADD3 R13, P0, R36, R13, RZ ;  /* 0x0000000d240d7210 */ /* 0x010fca0007f1e0ff */
        /* <DEDUP_REMOVED lines=8> */
.L_x_14:
[----:B--2---:R-:W-:Y:S01]  /*1260*/  SHF.R.U64 R7, R8, R22, R9 ;  /* 0x0000001608077219 */ /* 0x004fe20000001209 */
[----:B-1----:R-:W-:Y:S01]  /*1270*/  VIADD R8, R29, 0xffffffff ;  /* 0xffffffff1d087836 */ /* 0x002fe20000000000 */
[----:B------:R-:W-:Y:S01]  /*1280*/  SHF.L.U32 R2, R26, R31, RZ ;  /* 0x0000001f1a027219 */ /* 0x000fe200000006ff */
[----:B------:R-:W-:Y:S01]  /*1290*/  @P1 IMAD R21, R25, R20, R6 ;  /* 0x0000001419151224 */ /* 0x000fe200078e0206 */
[----:B------:R-:W-:Y:S01]  /*12a0*/  LOP3.LUT R15, R34, R15, RZ, 0xc0, !PT ;  /* 0x0000000f220f7212 */ /* 0x000fe200078ec0ff */
[----:B------:R-:W-:Y:S01]  /*12b0*/  IMAD.MOV R9, RZ, RZ, -R7 ;  /* 0x000000ffff097224 */ /* 0x000fe200078e0a07 */
[----:B------:R-:W-:-:S03]  /*12c0*/  LOP3.LUT R8, R27, R8, RZ, 0xc0, !PT ;  /* 0x000000081b087212 */ /* 0x000fc600078ec0ff */
[----:B------:R-:W-:Y:S02]  /*12d0*/  IMAD R6, R2, R7, R15 ;  /* 0x0000000702067224 */ /* 0x000fe400078e020f */
[----:B0-----:R-:W-:Y:S02]  /*12e0*/  IMAD R2, R9, R24, R36 ;  /* 0x0000001809027224 */ /* 0x001fe400078e0224 */
[----:B---3--:R-:W-:Y:S02]  /*12f0*/  IMAD R19, R6, R28, R21 ;  /* 0x0000001c06137224 */ /* 0x008fe400078e0215 */
[----:B------:R-:W-:Y:S02]  /*1300*/  IMAD R2, R2, R29, R8 ;  /* 0x0000001d02027224 */ /* 0x000fe400078e0208 */
[----:B------:R-:W-:-:S03]  /*1310*/  IMAD.MOV.U32 R6, RZ, RZ, 0x1 ;  /* 0x00000001ff067424 */ /* 0x000fc600078e00ff */
[----:B------:R-:W-:Y:S02]  /*1320*/  SEL R22, R2, R19, !P1 ;  /* 0x0000001302167207 */ /* 0x000fe40004800000 */
[----:B------:R-:W-:Y:S01]  /*1330*/  SEL R19, R19, R2, !P1 ;  /* 0x0000000213137207 */ /* 0x000fe20004800000 */
[----:B------:R-:W-:Y:S01]  /*1340*/  IMAD.MOV.U32 R2, RZ, RZ, R30 ;  /* 0x000000ffff027224 */ /* 0x000fe200078e001e */
[----:B------:R-:W-:-:S07]  /*1350*/  PRMT R8, R6, 0x7610, R8 ;  /* 0x0000761006087816 */ /* 0x000fce0000000008 */
.L_x_12:
[----:B------:R-:W-:Y:S05]  /*1360*/  @!P2 BRA `(.L_x_15) ;  /* 0x00000000000ca947 */ /* 0x000fea0003800000 */
[----:B------:R-:W-:Y:S01]  /*1370*/  UCGABAR_WAIT ;  /* 0x0000000000007dc7 */ /* 0x000fe20008000000 */
[----:B------:R-:W-:Y:S01]  /*1380*/  CCTL.IVALL ;  /* 0x00000000ff00798f */ /* 0x000fe20002000000 */
[----:B------:R-:W-:Y:S05]  /*1390*/  BRA `(.L_x_16) ;  /* 0x0000000000047947 */ /* 0x000fea0003800000 */
.L_x_15:
[----:B------:R-:W-:Y:S06]  /*13a0*/  BAR.SYNC.DEFER_BLOCKING 0x0 ;  /* 0x0000000000007b1d */ /* 0x000fec0000010000 */
.L_x_16:
[----:B------:R-:W-:Y:S05]  /*13b0*/  @!P4 BRA `(.L_x_17) ;  /* 0x000000780020c947 */ /* 0x000fea0003800000 */
[----:B------:R-:W-:-:S13]  /*13c0*/  ISETP.GT.U32.AND P0, PT, R35, 0x1, PT ;  /* 0x000000012300780c */ /* 0x000fda0003f04070 */
[----:B------:R-:W-:Y:S05]  /*13d0*/  @P0 EXIT ;  /* 0x000000000000094d */ /* 0x000fea0003800000 */
.L_x_18:
[----:B------:R-:W-:-:S08]  /*13e0*/  NOP ;  /* 0x0000000000007918 */ /* 0x000fd00000000000 */
[----:B------:R-:W1:Y:S02]  /*13f0*/  USETMAXREG.TRY_ALLOC.CTAPOOL UP0, 0xe8 ;  /* 0x000000e8000079c8 */ /* 0x000e640008000600 */
[----:B-1----:R-:W-:-:S13]  /*1400*/  PLOP3.LUT P0, PT, PT, PT, UP0, 0x80, 0x0 ;  /* 0x000000000000781c */ /* 0x002fda0003f0f008 */
[----:B------:R-:W-:Y:S05]  /*1410*/  @!P0 BRA `(.L_x_18) ;  /* 0xfffffffc00f08947 */ /* 0x000fea000383ffff */
[----:B------:R-:W-:-:S13]  /*1420*/  LOP3.LUT P0, RZ, R8, 0xff, RZ, 0xc0, !PT ;  /* 0x000000ff08ff7812 */ /* 0x000fda000780c0ff */
[----:B------:R-:W-:Y:S05]  /*1430*/  @!P0 EXIT ;  /* 0x000000000000894d */ /* 0x000fea0003800000 */
[----:B------:R-:W1:Y:S01]  /*1440*/  S2UR UR4, SR_CgaCtaId ;  /* 0x00000000000479c3 */ /* 0x000e620000008800 */
[----:B------:R-:W-:Y:S01]  /*1450*/  VIADD R14, R14, 0xffffffff ;  /* 0xffffffff0e0e7836 */ /* 0x000fe20000000000 */
[CC--:B------:R-:W-:Y:S01]  /*1460*/  LEA.HI R4, R0.reuse, R3.reuse, RZ, 0x2 ;  /* 0x0000000300047211 */ /* 0x0c0fe200078f10ff */
[----:B------:R-:W-:Y:S01]  /*1470*/  UMOV UR41, 0x400 ;  /* 0x0000040000297882 */ /* 0x000fe20000000000 */
[----:B------:R-:W-:Y:S01]  /*1480*/  LEA.HI R0, R0, R3, RZ, 0x5 ;  /* 0x0000000300007211 */ /* 0x000fe200078f28ff */
[----:B------:R-:W-:Y:S01]  /*1490*/  UISETP.LT.AND UP0, UPT, UR40, 0x1, UPT ;  /* 0x000000012800788c */ /* 0x000fe2000bf01270 */
[----:B------:R-:W-:Y:S01]  /*14a0*/  R2UR UR42, R14 ;  /* 0x000000000e2a72ca */ /* 0x000fe200000e0000 */
[----:B------:R-:W-:Y:S01]  /*14b0*/  ULDC UR5, c[0x0][0x284] ;  /* 0x0000a10000057ab9 */ /* 0x000fe20000000800 */
[--C-:B------:R-:W-:Y:S01]  /*14c0*/  SHF.R.S32.HI R156, RZ, 0x2, R4.reuse ;  /* 0x00000002ff9c7819 */ /* 0x100fe20000011404 */
[----:B------:R-:W-:Y:S01]  /*14d0*/  USEL UR43, UR40, 0x1, UP0 ;  /* 0x00000001282b7887 */ /* 0x000fe20008000000 */
[----:B------:R-:W-:Y:S01]  /*14e0*/  SHF.R.S32.HI R5, RZ, 0x1f, R4 ;  /* 0x0000001fff057819 */ /* 0x000fe20000011404 */
[----:B------:R-:W-:Y:S01]  /*14f0*/  USHF.L.U32 UR44, UR40, 0x1, URZ ;  /* 0x00000001282c7899 */ /* 0x000fe2000800063f */
[----:B------:R-:W-:Y:S01]  /*1500*/  LOP3.LUT R158, R4, 0xfffffffc, RZ, 0xc0, !PT ;  /* 0xfffffffc049e7812 */ /* 0x000fe200078ec0ff */
[----:B------:R-:W-:Y:S01]  /*1510*/  UIADD3 UR43, -UR43, UR40, URZ ;  /* 0x000000282b2b7290 */ /* 0x000fe2000fffe13f */
[----:B------:R-:W-:-:S02]  /*1520*/  LEA.HI R5, R5, R156, RZ, 0x3 ;  /* 0x0000009c05057211 */ /* 0x000fc400078f18ff */
[----:B------:R-:W-:Y:S01]  /*1530*/  ISETP.NE.AND P0, PT, R14, RZ, PT ;  /* 0x000000ff0e00720c */ /* 0x000fe20003f05270 */
[----:B------:R-:W-:Y:S01]  /*1540*/  IMAD.IADD R158, R3, 0x1, -R158 ;  /* 0x00000001039e7824 */ /* 0x000fe200078e0a9e */
[----:B------:R-:W-:Y:S01]  /*1550*/  LOP3.LUT R5, R5, 0xfffffff8, RZ, 0xc0, !PT ;  /* 0xfffffff805057812 */ /* 0x000fe200078ec0ff */
[----:B------:R-:W-:Y:S01]  /*1560*/  USHF.L.U32 UR42, UR42, 0x3, URZ ;  /* 0x000000032a2a7899 */ /* 0x000fe2000800063f */
[----:B------:R-:W-:-:S03]  /*1570*/  SEL R165, RZ, 0x1, P0 ;  /* 0x00000001ffa57807 */ /* 0x000fc60000000000 */
[----:B------:R-:W-:Y:S01]  /*1580*/  IMAD.IADD R156, R156, 0x1, -R5 ;  /* 0x000000019c9c7824 */ /* 0x000fe200078e0a05 */
[----:B-1----:R-:W-:Y:S01]  /*1590*/  ULEA UR41, UR4, UR41, 0x18 ;  /* 0x0000002904297291 */ /* 0x002fe2000f8ec03f */
[----:B------:R-:W-:Y:S01]  /*15a0*/  SHF.R.S32.HI R5, RZ, 0x5, R0 ;  /* 0x00000005ff057819 */ /* 0x000fe20000011400 */
[----:B------:R-:W-:Y:S02]  /*15b0*/  IMAD.U32 R160, RZ, RZ, UR42 ;  /* 0x0000002affa07e24 */ /* 0x000fe4000f8e00ff */
[----:B------:R-:W-:Y:S01]  /*15c0*/  UIADD3 UR45, UR41, 0x40, URZ ;  /* 0x00000040292d7890 */ /* 0x000fe2000fffe03f */
[--C-:B------:R-:W-:Y:S01]  /*15d0*/  SHF.R.S32.HI R157, RZ, 0x1f, R156.reuse ;  /* 0x0000001fff9d7819 */ /* 0x100fe2000001149c */
[C-C-:B------:R-:W-:Y:S01]  /*15e0*/  IMAD R163, R5.reuse, -0x10, -R156.reuse ;  /* 0xfffffff005a37824 */ /* 0x140fe200078e0a9c */
[C---:B------:R-:W-:Y:S02]  /*15f0*/  LOP3.LUT R162, R160.reuse, 0x8, RZ, 0xc0, !PT ;  /* 0x00000008a0a27812 */ /* 0x040fe400078ec0ff */
[----:B------:R-:W-:Y:S01]  /*1600*/  LOP3.LUT R160, R160, 0x8, RZ, 0xc, !PT ;  /* 0x00000008a0a07812 */ /* 0x000fe200078e0cff */
[----:B------:R-:W-:Y:S01]  /*1610*/  IMAD.U32 R159, RZ, RZ, UR45 ;  /* 0x0000002dff9f7e24 */ /* 0x000fe2000f8e00ff */
[----:B------:R-:W-:Y:S01]  /*1620*/  LOP3.LUT R162, R162, 0x18, RZ, 0x3c, !PT ;  /* 0x00000018a2a27812 */ /* 0x000fe200078e3cff */
[----:B------:R-:W-:-:S04]  /*1630*/  IMAD.WIDE R156, R5, 0x10, R156 ;  /* 0x00000010059c7825 */ /* 0x000fc800078e029c */
[----:B------:R-:W-:Y:S02]  /*1640*/  VIADD R161, R159, UR42 ;  /* 0x0000002a9fa17c36 */ /* 0x000fe40008000000 */
[----:B------:R-:W-:-:S07]  /*1650*/  VIADD R163, R163, UR5 ;  /* 0x00000005a3a37c36 */ /* 0x000fce0008000000 */
.L_x_298:
[----:B------:R-:W-:Y:S01]  /*1660*/  SHF.L.U32 R0, R165, 0x1f, RZ ;  /* 0x0000001fa5007819 */ /* 0x000fe200000006ff */
[----:B------:R-:W-:Y:S02]  /*1670*/  ULDC UR4, c[0x0][0x28c] ;  /* 0x0000a30000047ab9 */ /* 0x000fe40000000800 */
[----:B------:R-:W-:Y:S01]  /*1680*/  ISETP.LT.AND P1, PT, RZ, UR4, PT ;  /* 0x00000004ff007c0c */ /* 0x000fe2000bf21270 */
[----:B-1----:R-:W1:Y:S02]  /*1690*/  SYNCS.PHASECHK.TRANS64.TRYWAIT P0, [R159+UR42], R0 ;  /* 0x000000009f0075a7 */ /* 0x002e64000800016a */
[----:B-1-34-:R-:W-:Y:S10]  /*16a0*/  @!P0 BRA `(.L_x_19) ;  /* 0x00000084005c8947 */ /* 0x01aff40003800000 */
.L_x_319:
[----:B------:R-:W-:Y:S05]  /*16b0*/  @P1 BRA `(.L_x_20) ;  /* 0x0000000000401947 */ /* 0x000fea0003800000 */
[----:B-1----:R-:W-:Y:S01]  /*16c0*/  MOV R0, 0x0 ;  /* 0x0000000000007802 */ /* 0x002fe20000000f00 */
[----:B------:R-:W-:Y:S01]  /*16d0*/  ULDC.64 UR4, c[0x4][0x68] ;  /* 0x01001a0000047ab9 */ /* 0x000fe20000000a00 */
[----:B------:R-:W-:Y:S01]  /*16e0*/  ULDC.64 UR6, c[0x4][0x8] ;  /* 0x0100020000067ab9 */ /* 0x000fe20000000a00 */
[----:B------:R-:W-:Y:S01]  /*16f0*/  IMAD.U32 R4, RZ, RZ, UR4 ;  /* 0x00000004ff047e24 */ /* 0x000fe2000f8e00ff */
[----:B------:R1:W2:Y:S01]  /*1700*/  LDC.64 R14, c[0x4][R0] ;  /* 0x01000000000e7b82 */ /* 0x0002a20000000a00 */
[----:B------:R-:W-:Y:S01]  /*1710*/  IMAD.U32 R5, RZ, RZ, UR5 ;  /* 0x00000005ff057e24 */ /* 0x000fe2000f8e00ff */
[----:B------:R-:W-:Y:S01]  /*1720*/  ULDC.64 UR4, c[0x4][0x70] ;  /* 0x01001c0000047ab9 */ /* 0x000fe20000000a00 */
[----:B------:R-:W-:Y:S02]  /*1730*/  IMAD.U32 R10, RZ, RZ, UR6 ;  /* 0x00000006ff0a7e24 */ /* 0x000fe4000f8e00ff */
[----:B------:R-:W-:Y:S02]  /*1740*/  IMAD.U32 R6, RZ, RZ, UR4 ;  /* 0x00000004ff067e24 */ /* 0x000fe4000f8e00ff */
[----:B------:R-:W-:-:S02]  /*1750*/  IMAD.U32 R7, RZ, RZ, UR5 ;  /* 0x00000005ff077e24 */ /* 0x000fc4000f8e00ff */
[----:B------:R-:W-:Y:S02]  /*1760*/  IMAD.U32 R11, RZ, RZ, UR7 ;  /* 0x00000007ff0b7e24 */ /* 0x000fe4000f8e00ff */
[----:B------:R-:W-:Y:S02]  /*1770*/  IMAD.MOV.U32 R8, RZ, RZ, 0x1e1 ;  /* 0x000001e1ff087424 */ /* 0x000fe400078e00ff */
[----:B0-----:R-:W-:Y:S02]  /*1780*/  IMAD.MOV.U32 R12, RZ, RZ, 0x1 ;  /* 0x00000001ff0c7424 */ /* 0x001fe400078e00ff */
[----:B-1----:R-:W-:-:S07]  /*1790*/  IMAD.MOV.U32 R13, RZ, RZ, RZ ;  /* 0x000000ffff0d7224 */ /* 0x002fce00078e00ff */
[----:B------:R-:W-:-:S07]  /*17a0*/  LEPC R20, `(.L_x_20) ;  /* 0x000000001014794e */ /* 0x000fce0000000000 */
[----:B--2--5:R-:W-:Y:S05]  /*17b0*/  CALL.ABS.NOINC R14 ;  /* 0x000000000e007343 */ /* 0x024fea0003c00000 */
.L_x_20:
[----:B-1----:R-:W-:-:S04]  /*17c0*/  LOP3.LUT R0, R16, 0x1, RZ, 0xfc, !PT ;  /* 0x0000000110007812 */ /* 0x002fc800078efcff */
[----:B------:R-:W-:-:S13]  /*17d0*/  ISETP.NE.AND P0, PT, R0, 0x3, PT ;  /* 0x000000030000780c */ /* 0x000fda0003f05270 */
[----:B------:R-:W-:Y:S05]  /*17e0*/  @!P0 BRA `(.L_x_21) ;  /* 0x0000000000048947 */ /* 0x000fea0003800000 */
[----:B------:R-:W-:Y:S01]  /*17f0*/  BPT.TRAP 0x1 ;  /* 0x000000040000795c */ /* 0x000fe20000300000 */
.L_x_21:
[----:B------:R-:W-:Y:S02]  /*1800*/  IMAD.U32 R3, RZ, RZ, UR38 ;  /* 0x00000026ff037e24 */ /* 0x000fe4000f8e00ff */
[----:B------:R-:W-:-:S03]  /*1810*/  IMAD.U32 R0, RZ, RZ, UR39 ;  /* 0x00000027ff007e24 */ /* 0x000fc6000f8e00ff */
[----:B------:R-:W-:Y:S02]  /*1820*/  LEA R3, R3, UR41, 0x3 ;  /* 0x0000002903037c11 */ /* 0x000fe4000f8e18ff */
[----:B------:R-:W-:-:S04]  /*1830*/  SHF.L.U32 R0, R0, 0x1f, RZ ;  /* 0x0000001f00007819 */ /* 0x000fc800000006ff */
[----:B------:R1:W2:Y:S01]  /*1840*/  SYNCS.PHASECHK.TRANS64.TRYWAIT P1, [R3+URZ], R0 ;  /* 0x00000000030075a7 */ /* 0x0002a2000802017f */
[----:B------:R-:W-:Y:S05]  /*1850*/  @!P0 BRA `(.L_x_22) ;  /* 0x0000000000048947 */ /* 0x000fea0003800000 */
[----:B------:R-:W-:Y:S01]  /*1860*/  BPT.TRAP 0x1 ;  /* 0x000000040000795c */ /* 0x000fe20000300000 */
.L_x_22:
[----:B------:R-:W-:-:S05]  /*1870*/  IMAD.U32 R4, RZ, RZ, UR43 ;  /* 0x0000002bff047e24 */ /* 0x000fca000f8e00ff */
[----:B------:R-:W-:Y:S01]  /*1880*/  ISETP.GE.AND P2, PT, R4, 0x1, PT ;  /* 0x000000010400780c */ /* 0x000fe20003f46270 */
[----:B--2---:R-:W-:-:S12]  /*1890*/  @P1 BRA `(.L_x_23) ;  /* 0x0000000000081947 */ /* 0x004fd80003800000 */
[----:B------:R-:W2:Y:S02]  /*18a0*/  SYNCS.PHASECHK.TRANS64.TRYWAIT P1, [R3+URZ], R0 ;  /* 0x00000000030075a7 */ /* 0x000ea4000802017f */
[----:B--2---:R-:W-:Y:S05]  /*18b0*/  @!P1 BRA `(.L_x_24) ;  /* 0x0000008000ec9947 */ /* 0x004fea0003800000 */
.L_x_23:
[----:B------:R-:W-:Y:S05]  /*18c0*/  WARPSYNC.ALL ;  /* 0x0000000000007948 */ /* 0x000fea0003800000 */
[----:B------:R-:W-:Y:S01]  /*18d0*/  UIADD3 UR4, UR41, 0x100, URZ ;  /* 0x0000010029047890 */ /* 0x000fe2000fffe03f */
[----:B------:R-:W-:Y:S01]  /*18e0*/  WARPGROUP.ARRIVE ;  /* 0x00000000000079c5 */ /* 0x000fe20000000000 */
[----:B------:R-:W-:Y:S02]  /*18f0*/  UIADD3 UR5, UR41, 0x6100, URZ ;  /* 0x0000610029057890 */ /* 0x000fe4000fffe03f */
[----:B------:R-:W-:Y:S02]  /*1900*/  USHF.R.U32.HI UR4, URZ, 0x4, UR4 ;  /* 0x000000043f047899 */ /* 0x000fe40008011604 */
[----:B------:R-:W-:-:S02]  /*1910*/  USHF.R.U32.HI UR5, URZ, 0x4, UR5 ;  /* 0x000000043f057899 */ /* 0x000fc40008011605 */
[----:B------:R-:W-:Y:S02]  /*1920*/  ULOP3.LUT UR4, UR4, 0x3fff, URZ, 0xc0, !UPT ;  /* 0x00003fff04047892 */ /* 0x000fe4000f8ec03f */
[----:B------:R-:W-:Y:S02]  /*1930*/  ULOP3.LUT UR5, UR5, 0x3fff, URZ, 0xc0, !UPT ;  /* 0x00003fff05057892 */ /* 0x000fe4000f8ec03f */
[----:B------:R-:W-:Y:S02]  /*1940*/  ULOP3.LUT UR8, UR4, 0x10000, URZ, 0xfc, !UPT ;  /* 0x0001000004087892 */ /* 0x000fe4000f8efc3f */
[----:B------:R-:W-:Y:S02]  /*1950*/  ULOP3.LUT UR9, UR5, 0x10000, URZ, 0xfc, !UPT ;  /* 0x0001000005097892 */ /* 0x000fe4000f8efc3f */
[----:B------:R-:W-:Y:S02]  /*1960*/  ULEA UR10, UR38, UR8, 0x9 ;  /* 0x00000008260a7291 */ /* 0x000fe4000f8e483f */
[----:B------:R-:W-:Y:S01]  /*1970*/  ULEA UR11, UR38, UR9, 0xb ;  /* 0x00000009260b7291 */ /* 0x000fe2000f8e583f */
[----:B------:R-:W-:Y:S01]  /*1980*/  UMOV UR5, 0x40000040 ;  /* 0x4000004000057882 */ /* 0x000fe20000000000 */
[----:B------:R-:W-:-:S03]  /*1990*/  UMOV UR7, 0x40000040 ;  /* 0x4000004000077882 */ /* 0x000fc60000000000 */
[----:B------:R-:W-:Y:S02]  /*19a0*/  UMOV UR4, UR10 ;  /* 0x0000000a00047c82 */ /* 0x000fe40008000000 */
[----:B------:R-:W-:Y:S02]  /*19b0*/  UMOV UR6, UR11 ;  /* 0x0000000b00067c82 */ /* 0x000fe40008000000 */
[----:B------:R-:W-:Y:S01]  /*19c0*/  IGMMA.64x256x32.S8.S8 R24, gdesc[UR4], RZ, !UPT, gsb0 ;  /* 0x06600000041879f1 */ /* 0x000fe2000c0410ff */
[----:B------:R-:W-:Y:S02]  /*19d0*/  UIADD3 UR4, UR10, 0x2, URZ ;  /* 0x000000020a047890 */ /* 0x000fe4000fffe03f */
[----:B------:R-:W-:Y:S01]  /*19e0*/  UIADD3 UR6, UR11, 0x2, URZ ;  /* 0x000000020b067890 */ /* 0x000fe2000fffe03f */
[----:B------:R-:W-:Y:S01]  /*19f0*/  UMOV UR5, 0x40000040 ;  /* 0x4000004000057882 */ /* 0x000fe20000000000 */
[----:B------:R-:W-:Y:S01]  /*1a00*/  UMOV UR7, 0x40000040 ;  /* 0x4000004000077882 */ /* 0x000fe20000000000 */
[----:B------:R-:W-:-:S02]  /*1a10*/  WARPGROUP.DEPBAR.LE gsb0, 0x0 ;  /* 0x00008000000079c5 */ /* 0x000fc40000010000 */
[----:B------:R-:W-:-:S06]  /*1a20*/  WARPGROUP.ARRIVE ;  /* 0x00000000000079c5 */ /* 0x000fcc0000000000 */
[----:B------:R-:W-:Y:S01]  /*1a30*/  IGMMA.64x256x32.S8.S8 R24, gdesc[UR4], R24, gsb0 ;  /* 0x06600000041879f1 */ /* 0x000fe20008041018 */
[----:B------:R-:W-:Y:S02]  /*1a40*/  UIADD3 UR4, UR10, 0x4, URZ ;  /* 0x000000040a047890 */ /* 0x000fe4000fffe03f */
[----:B------:R-:W-:Y:S01]  /*1a50*/  UIADD3 UR6, UR11, 0x4, URZ ;  /* 0x000000040b067890 */ /* 0x000fe2000fffe03f */
[----:B------:R-:W-:Y:S01]  /*1a60*/  UMOV UR5, 0x40000040 ;  /* 0x4000004000057882 */ /* 0x000fe20000000000 */
[----:B------:R-:W-:Y:S01]  /*1a70*/  UMOV UR7, 0x40000040 ;  /* 0x4000004000077882 */ /* 0x000fe20000000000 */
[----:B------:R-:W-:Y:S02]  /*1a80*/  WARPGROUP.DEPBAR.LE gsb0, 0x0 ;  /* 0x00008000000079c5 */ /* 0x000fe40000010000 */
        /* <DEDUP_REMOVED lines=8> */
[----:B------:R-:W-:Y:S03]  /*1b10*/  IGMMA.64x256x32.S8.S8 R24, gdesc[UR4], R24, gsb0 ;  /* 0x06600000041879f1 */ /* 0x000fe60008041018 */
[----:B------:R-:W-:Y:S02]  /*1b20*/  WARPGROUP.DEPBAR.LE gsb0, 0x0 ;  /* 0x00008000000079c5 */ /* 0x000fe40000010000 */
[----:B------:R-:W-:Y:S05]  /*1b30*/  @!P2 BRA `(.L_x_25) ;  /* 0x000000040014a947 */ /* 0x000fea0003800000 */
[----:B------:R-:W-:Y:S01]  /*1b40*/  UIADD3 UR4, UR38, 0x1, URZ ;  /* 0x0000000126047890 */ /* 0x000fe2000fffe03f */
[----:B-12---:R-:W-:Y:S02]  /*1b50*/  IMAD.U32 R0, RZ, RZ, UR43 ;  /* 0x0000002bff007e24 */ /* 0x006fe4000f8e00ff */
[----:B------:R-:W-:Y:S01]  /*1b60*/  IMAD.U32 R3, RZ, RZ, UR38 ;  /* 0x00000026ff037e24 */ /* 0x000fe2000f8e00ff */
[----:B------:R-:W-:-:S04]  /*1b70*/  UISETP.NE.AND UP0, UPT, UR4, 0x3, UPT ;  /* 0x000000030400788c */ /* 0x000fc8000bf05270 */
[----:B------:R-:W-:Y:S02]  /*1b80*/  USEL UR5, URZ, 0x1, UP0 ;  /* 0x000000013f057887 */ /* 0x000fe40008000000 */
[----:B------:R-:W-:Y:S02]  /*1b90*/  USEL UR10, UR4, URZ, UP0 ;  /* 0x0000003f040a7287 */ /* 0x000fe40008000000 */
[----:B------:R-:W-:-:S06]  /*1ba0*/  ULOP3.LUT UR5, UR39, UR5, URZ, 0x3c, !UPT ;  /* 0x0000000527057292 */ /* 0x000fcc000f8e3c3f */
[----:B------:R-:W-:-:S07]  /*1bb0*/  IMAD.U32 R6, RZ, RZ, UR5 ;  /* 0x00000005ff067e24 */ /* 0x000fce000f8e00ff */
.L_x_32:
[----:B------:R-:W-:Y:S05]  /*1bc0*/  @!P0 BRA `(.L_x_26) ;  /* 0x0000000000048947 */ /* 0x000fea0003800000 */
[----:B------:R-:W-:Y:S01]  /*1bd0*/  BPT.TRAP 0x1 ;  /* 0x000000040000795c */ /* 0x000fe20000300000 */
.L_x_26:
[----:B------:R-:W-:Y:S01]  /*1be0*/  ULEA UR4, UR10, UR41, 0x3 ;  /* 0x000000290a047291 */ /* 0x000fe2000f8e183f */
[----:B------:R-:W-:-:S08]  /*1bf0*/  SHF.L.U32 R4, R6, 0x1f, RZ ;  /* 0x0000001f06047819 */ /* 0x000fd000000006ff */
[----:B------:R1:W2:Y:S01]  /*1c00*/  SYNCS.PHASECHK.TRANS64.TRYWAIT P1, [UR4], R4 ;  /* 0x00000004ff0075a7 */ /* 0x0002a20008020144 */
[----:B------:R-:W-:Y:S05]  /*1c10*/  @!P0 BRA `(.L_x_27) ;  /* 0x0000000000048947 */ /* 0x000fea0003800000 */
[----:B------:R-:W-:Y:S01]  /*1c20*/  BPT.TRAP 0x1 ;  /* 0x000000040000795c */ /* 0x000fe20000300000 */
.L_x_27:
[----:B--2---:R-:W-:Y:S05]  /*1c30*/  @P1 BRA `(.L_x_28) ;  /* 0x0000000000081947 */ /* 0x004fea0003800000 */
[----:B------:R-:W2:Y:S02]  /*1c40*/  SYNCS.PHASECHK.TRANS64.TRYWAIT P1, [UR4], R4 ;  /* 0x00000004ff0075a7 */ /* 0x000ea40008020144 */
[----:B--2---:R-:W-:Y:S05]  /*1c50*/  @!P1 BRA `(.L_x_29) ;  /* 0x0000008000189947 */ /* 0x004fea0003800000 */
.L_x_28:
[----:B------:R-:W-:Y:S01]  /*1c60*/  ULEA UR11, UR10, UR8, 0x9 ;  /* 0x000000080a0b7291 */ /* 0x000fe2000f8e483f */
[----:B------:R-:W-:Y:S01]  /*1c70*/  WARPGROUP.ARRIVE ;  /* 0x00000000000079c5 */ /* 0x000fe20000000000 */
[----:B------:R-:W-:Y:S01]  /*1c80*/  ULEA UR12, UR10, UR9, 0xb ;  /* 0x000000090a0c7291 */ /* 0x000fe2000f8e583f */
[----:B------:R-:W-:Y:S01]  /*1c90*/  UMOV UR5, 0x40000040 ;  /* 0x4000004000057882 */ /* 0x000fe20000000000 */
[----:B------:R-:W-:-:S03]  /*1ca0*/  UMOV UR7, 0x40000040 ;  /* 0x4000004000077882 */ /* 0x000fc60000000000 */
[----:B------:R-:W-:Y:S02]  /*1cb0*/  UMOV UR4, UR11 ;  /* 0x0000000b00047c82 */ /* 0x000fe40008000000 */
[----:B------:R-:W-:Y:S02]  /*1cc0*/  UMOV UR6, UR12 ;  /* 0x0000000c00067c82 */ /* 0x000fe40008000000 */
[----:B------:R-:W-:Y:S01]  /*1cd0*/  IGMMA.64x256x32.S8.S8 R24, gdesc[UR4], R24, gsb0 ;  /* 0x06600000041879f1 */ /* 0x000fe20008041018 */
        /* <DEDUP_REMOVED lines=23> */
[----:B------:R-:W-:Y:S01]  /*1e50*/  BPT.TRAP 0x1 ;  /* 0x000000040000795c */ /* 0x000fe20000300000 */
.L_x_30:
[----:B------:R-:W-:-:S13]  /*1e60*/  ISETP.NE.AND P1, PT, R154, RZ, PT ;  /* 0x000000ff9a00720c */ /* 0x000fda0003f25270 */
[----:B-12---:R-:W-:-:S05]  /*1e70*/  @P1 LEA R4, R3, UR41, 0x3 ;  /* 0x0000002903041c11 */ /* 0x006fca000f8e18ff */
[----:B------:R-:W-:-:S05]  /*1e80*/  @P1 VIADD R4, R4, 0x18 ;  /* 0x0000001804041836 */ /* 0x000fca0000000000 */
[----:B------:R-:W-:-:S04]  /*1e90*/  @P1 PRMT R4, R155, 0x654, R4 ;  /* 0x000006549b041816 */ /* 0x000fc80000000004 */
[----:B------:R1:W-:Y:S01]  /*1ea0*/  @P1 SYNCS.ARRIVE.TRANS64.RED.A1T0 RZ, [R4+URZ], RZ ;  /* 0x000000ff04ff19a7 */ /* 0x0003e2000810043f */
[----:B------:R-:W-:-:S13]  /*1eb0*/  ISETP.GT.U32.AND P1, PT, R16, 0x1, PT ;  /* 0x000000011000780c */ /* 0x000fda0003f24070 */
[----:B-1----:R-:W-:Y:S05]  /*1ec0*/  @P1 BRA `(.L_x_31) ;  /* 0x0000000000041947 */ /* 0x002fea0003800000 */
[----:B------:R-:W-:Y:S01]  /*1ed0*/  BPT.TRAP 0x1 ;  /* 0x000000040000795c */ /* 0x000fe20000300000 */
.L_x_31:
[----:B------:R-:W-:Y:S01]  /*1ee0*/  UIADD3 UR10, UR10, 0x1, URZ ;  /* 0x000000010a0a7890 */ /* 0x000fe2000fffe03f */
[C---:B------:R-:W-:Y:S01]  /*1ef0*/  ISETP.GT.AND P2, PT, R0.reuse, 0x1, PT ;  /* 0x000000010000780c */ /* 0x040fe20003f44270 */
[----:B------:R-:W-:Y:S02]  /*1f00*/  VIADD R3, R3, 0x1 ;  /* 0x0000000103037836 */ /* 0x000fe40000000000 */
[----:B------:R-:W-:Y:S01]  /*1f10*/  UISETP.NE.AND UP0, UPT, UR10, 0x3, UPT ;  /* 0x000000030a00788c */ /* 0x000fe2000bf05270 */
[----:B------:R-:W-:Y:S02]  /*1f20*/  VIADD R0, R0, 0xffffffff ;  /* 0xffffffff00007836 */ /* 0x000fe40000000000 */
[C---:B------:R-:W-:Y:S01]  /*1f30*/  ISETP.NE.AND P1, PT, R3.reuse, 0x3, PT ;  /* 0x000000030300780c */ /* 0x040fe20003f25270 */
[----:B------:R-:W-:Y:S02]  /*1f40*/  USEL UR4, URZ, 0x1, UP0 ;  /* 0x000000013f047887 */ /* 0x000fe40008000000 */
[----:B------:R-:W-:Y:S01]  /*1f50*/  USEL UR10, UR10, URZ, UP0 ;  /* 0x0000003f0a0a7287 */ /* 0x000fe20008000000 */
[----:B------:R-:W-:-:S03]  /*1f60*/  SEL R3, R3, RZ, P1 ;  /* 0x000000ff03037207 */ /* 0x000fc60000800000 */
[----:B------:R-:W-:Y:S01]  /*1f70*/  LOP3.LUT R6, R6, UR4, RZ, 0x3c, !PT ;  /* 0x0000000406067c12 */ /* 0x000fe2000f8e3cff */
[----:B------:R-:W-:Y:S07]  /*1f80*/  @P2 BRA `(.L_x_32) ;  /* 0xfffffffc000c2947 */ /* 0x000fee000383ffff */
.L_x_25:
[----:B-12---:R-:W1:Y:S01]  /*1f90*/  LDC R0, c[0x0][0x28c] ;  /* 0x0000a300ff007b82 */ /* 0x006e620000000800 */
[----:B------:R2:W-:Y:S01]  /*1fa0*/  SYNCS.ARRIVE.TRANS64.A1T0 RZ, [R160+UR45], RZ ;  /* 0x000000ffa0ff79a7 */ /* 0x0005e2000810002d */
[----:B-1----:R-:W-:-:S13]  /*1fb0*/  ISETP.GE.AND P1, PT, R0, 0x1, PT ;  /* 0x000000010000780c */ /* 0x002fda0003f26270 */
[----:B--2---:R-:W-:Y:S05]  /*1fc0*/  @!P1 BRA `(.L_x_33) ;  /* 0x0000000000449947 */ /* 0x004fea0003800000 */
[----:B------:R-:W-:Y:S05]  /*1fd0*/  @!P0 BRA `(.L_x_34) ;  /* 0x0000000000048947 */ /* 0x000fea0003800000 */
[----:B------:R-:W-:Y:S01]  /*1fe0*/  BPT.TRAP 0x1 ;  /* 0x000000040000795c */ /* 0x000fe20000300000 */
.L_x_34:
[----:B------:R-:W-:-:S13]  /*1ff0*/  ISETP.NE.AND P0, PT, R154, RZ, PT ;  /* 0x000000ff9a00720c */ /* 0x000fda0003f05270 */
[----:B------:R-:W-:-:S05]  /*2000*/  VOTEU.ANY UP0, P0 ;  /* 0x00000000003f7886 */ /* 0x000fca0000000100 */
[----:B------:R-:W-:-:S06]  /*2010*/  @UP0 UIADD3 UR4, UR43, UR38, URZ ;  /* 0x000000262b040290 */ /* 0x000fcc000fffe03f */
[----:B------:R-:W-:Y:S02]  /*2020*/  IMAD.U32 R4, RZ, RZ, UR4 ;  /* 0x00000004ff047e24 */ /* 0x000fe4000f8e00ff */
[----:B------:R-:W-:Y:S02]  /*2030*/  IMAD.U32 R3, RZ, RZ, UR4 ;  /* 0x00000004ff037e24 */ /* 0x000fe4000f8e00ff */
[----:B------:R-:W-:-:S05]  /*2040*/  @P0 IMAD.WIDE.U32 R4, R4, -0x55555555, RZ ;  /* 0xaaaaaaab04040825 */ /* 0x000fca00078e00ff */
[----:B------:R-:W-:-:S05]  /*2050*/  @P0 SHF.R.U32.HI R0, RZ, 0x1, R5 ;  /* 0x00000001ff000819 */ /* 0x000fca0000011605 */
[----:B------:R-:W-:-:S05]  /*2060*/  @P0 IMAD R0, R0, -0x3, R3 ;  /* 0xfffffffd00000824 */ /* 0x000fca00078e0203 */
[----:B------:R-:W-:-:S05]  /*2070*/  @P0 LEA R0, R0, UR41, 0x3 ;  /* 0x0000002900000c11 */ /* 0x000fca000f8e18ff */
[----:B------:R-:W-:-:S05]  /*2080*/  @P0 VIADD R0, R0, 0x18 ;  /* 0x0000001800000836 */ /* 0x000fca0000000000 */
[----:B------:R-:W-:-:S04]  /*2090*/  @P0 PRMT R0, R155, 0x654, R0 ;  /* 0x000006549b000816 */ /* 0x000fc80000000000 */
[----:B------:R1:W-:Y:S01]  /*20a0*/  @P0 SYNCS.ARRIVE.TRANS64.RED.A1T0 RZ, [R0+URZ], RZ ;  /* 0x000000ff00ff09a7 */ /* 0x0003e2000810043f */
[----:B------:R-:W-:-:S13]  /*20b0*/  ISETP.GT.U32.AND P0, PT, R16, 0x1, PT ;  /* 0x000000011000780c */ /* 0x000fda0003f04070 */
[----:B-1----:R-:W-:Y:S05]  /*20c0*/  @P0 BRA `(.L_x_33) ;  /* 0x0000000000040947 */ /* 0x002fea0003800000 */
[----:B------:R-:W-:Y:S01]  /*20d0*/  BPT.TRAP 0x1 ;  /* 0x000000040000795c */ /* 0x000fe20000300000 */
.L_x_33:
[----:B------:R-:W-:Y:S01]  /*20e0*/  SHF.L.U32 R0, R165, 0x1f, RZ ;  /* 0x0000001fa5007819 */ /* 0x000fe200000006ff */
[----:B------:R-:W-:Y:S01]  /*20f0*/  UIADD3 UR38, UR44, UR38, URZ ;  /* 0x000000262c267290 */ /* 0x000fe2000fffe03f */
[----:B------:R-:W1:Y:S01]  /*2100*/  LDC R7, c[0x0][0x288] ;  /* 0x0000a200ff077b82 */ /* 0x000e620000000800 */
[----:B------:R-:W-:Y:S01]  /*2110*/  UISETP.GE.U32.AND UP1, UPT, UR44, 0x3, UPT ;  /* 0x000000032c00788c */ /* 0x000fe2000bf26070 */
[----:B------:R-:W-:Y:S01]  /*2120*/  IMAD.SHL.U32 R10, R158, 0x2, RZ ;  /* 0x000000029e0a7824 */ /* 0x000fe200078e00ff */
[----:B------:R-:W-:Y:S02]  /*2130*/  UISETP.GT.U32.AND UP0, UPT, UR38, 0x2, UPT ;  /* 0x000000022600788c */ /* 0x000fe4000bf04070 */
[----:B------:R-:W-:Y:S02]  /*2140*/  UIMAD.WIDE.U32 UR4, UR38, -0x55555555, URZ ;  /* 0xaaaaaaab260478a5 */ /* 0x000fe4000f8e003f */
[----:B------:R-:W-:Y:S01]  /*2150*/  UISETP.LT.U32.AND UP0, UPT, UR44, 0x3, UP0 ;  /* 0x000000032c00788c */ /* 0x000fe20008701070 */
[----:B------:R-:W2:Y:S01]  /*2160*/  SYNCS.PHASECHK.TRANS64.TRYWAIT P0, [R159+UR42+0x10], R0 ;  /* 0x000010009f0075a7 */ /* 0x000ea2000800016a */
[----:B------:R-:W-:Y:S01]  /*2170*/  USHF.R.U32.HI UR4, URZ, 0x1, UR5 ;  /* 0x000000013f047899 */ /* 0x000fe20008011605 */
[----:B------:R-:W-:Y:S01]  /*2180*/  SHF.R.S32.HI R11, RZ, 0x1f, R10 ;  /* 0x0000001fff0b7819 */ /* 0x000fe2000001140a */
[----:B------:R-:W-:-:S02]  /*2190*/  USEL UR6, URZ, 0x1, !UP0 ;  /* 0x000000013f067887 */ /* 0x000fc4000c000000 */
[----:B------:R-:W-:Y:S02]  /*21a0*/  UIMAD UR38, UR4, -0x3, UR38 ;  /* 0xfffffffd042678a4 */ /* 0x000fe4000f8e0226 */
[----:B------:R-:W-:-:S04]  /*21b0*/  ULOP3.LUT UR39, UR39, UR6, URZ, 0x3c, !UPT ;  /* 0x0000000627277292 */ /* 0x000fc8000f8e3c3f */
[----:B------:R-:W-:Y:S01]  /*21c0*/  @UP1 ULOP3.LUT UR39, UR39, 0x1, UR4, 0x78, !UPT ;  /* 0x0000000127271892 */ /* 0x000fe2000f8e7804 */
[----:B-12---:R-:W-:Y:S11]  /*21d0*/  @!P0 BRA `(.L_x_35) ;  /* 0x0000007800d08947 */ /* 0x006ff60003800000 */
.L_x_320:
[----:B-1----:R-:W-:Y:S01]  /*21e0*/  IMAD.SHL.U32 R0, R19, 0x40, RZ ;  /* 0x0000004013007824 */ /* 0x002fe200078e00ff */
[----:B------:R-:W-:Y:S01]  /*21f0*/  ULDC UR6, c[0x0][0x284] ;  /* 0x0000a10000067ab9 */ /* 0x000fe20000000800 */
[----:B------:R-:W-:Y:S01]  /*2200*/  IMAD.SHL.U32 R14, R22, 0x100, RZ ;  /* 0x00000100160e7824 */ /* 0x000fe200078e00ff */
[----:B------:R-:W-:Y:S01]  /*2210*/  SHF.R.S32.HI R20, RZ, 0x1f, R2 ;  /* 0x0000001fff147819 */ /* 0x000fe20000011402 */
[----:B------:R-:W-:Y:S01]  /*2220*/  ULDC.64 UR4, c[0x0][0x5d0] ;  /* 0x0001740000047ab9 */ /* 0x000fe20000000a00 */
[----:B------:R-:W-:Y:S01]  /*2230*/  ISETP.GE.AND P0, PT, R0, UR6, PT ;  /* 0x0000000600007c0c */ /* 0x000fe2000bf06270 */
[----:B------:R-:W-:Y:S01]  /*2240*/  IMAD.WIDE.U32 R4, R2, UR4, R10 ;  /* 0x0000000402047c25 */ /* 0x000fe2000f8e000a */
[----:B------:R-:W-:Y:S02]  /*2250*/  SHF.R.S32.HI R15, RZ, 0x1f, R14 ;  /* 0x0000001fff0f7819 */ /* 0x000fe4000001140e */
[----:B------:R-:W-:Y:S01]  /*2260*/  ISETP.GE.OR P0, PT, R14, R7, P0 ;  /* 0x000000070e00720c */ /* 0x000fe20000706670 */
[----:B------:R-:W-:Y:S01]  /*2270*/  IMAD R3, R20, UR4, RZ ;  /* 0x0000000414037c24 */ /* 0x000fe2000f8e02ff */
[----:B------:R-:W-:-:S03]  /*2280*/  IADD3 R4, P1, R14, R4, RZ ;  /* 0x000000040e047210 */ /* 0x000fc60007f3e0ff */
[----:B------:R-:W-:-:S05]  /*2290*/  IMAD R3, R2, UR5, R3 ;  /* 0x0000000502037c24 */ /* 0x000fca000f8e0203 */
[----:B------:R-:W-:-:S03]  /*22a0*/  IADD3.X R5, R15, R5, R3, P1, !PT ;  /* 0x000000050f057210 */ /* 0x000fc60000ffe403 */
[----:B------:R-:W-:Y:S05]  /*22b0*/  @P0 BRA `(.L_x_36) ;  /* 0x0000006000b00947 */ /* 0x000fea0003800000 */
[----:B0-----:R-:W0:Y:S01]  /*22c0*/  LDC.64 R12, c[0x0][0x5c8] ;  /* 0x00017200ff0c7b82 */ /* 0x001e220000000a00 */
[----:B------:R-:W-:Y:S01]  /*22d0*/  IMAD.WIDE R8, R19, 0x40, R156 ;  /* 0x0000004013087825 */ /* 0x000fe200078e029c */
[----:B------:R-:W-:Y:S01]  /*22e0*/  ULDC.64 UR4, c[0x0][0x5c0] ;  /* 0x0001700000047ab9 */ /* 0x000fe20000000a00 */
[----:B------:R-:W-:Y:S02]  /*22f0*/  BSSY B0, `(.L_x_36) ;  /* 0x0000628000007945 */ /* 0x000fe40003800000 */
[----:B------:R-:W-:Y:S02]  /*2300*/  IMAD.IADD R22, R163, 0x1, -R0 ;  /* 0x00000001a3167824 */ /* 0x000fe400078e0a00 */
[-C--:B0-----:R-:W-:Y:S02]  /*2310*/  IMAD R3, R9, R12.reuse, RZ ;  /* 0x0000000c09037224 */ /* 0x081fe400078e02ff */
[----:B------:R-:W-:-:S04]  /*2320*/  IMAD.WIDE.U32 R4, R8, R12, R4 ;  /* 0x0000000c08047225 */ /* 0x000fc800078e0004 */
[----:B------:R-:W-:Y:S01]  /*2330*/  IMAD R3, R8, R13, R3 ;  /* 0x0000000d08037224 */ /* 0x000fe200078e0203 */
[----:B------:R-:W-:-:S03]  /*2340*/  IADD3 R4, P0, R4, UR4, RZ ;  /* 0x0000000404047c10 */ /* 0x000fc6000ff1e0ff */
[----:B------:R-:W-:Y:S01]  /*2350*/  IMAD.IADD R3, R5, 0x1, R3 ;  /* 0x0000000105037824 */ /* 0x000fe200078e0203 */
[----:B------:R-:W-:-:S04]  /*2360*/  LEA R6, P1, R12, R4, 0x3 ;  /* 0x000000040c067211 */ /* 0x000fc800078218ff */
[----:B------:R-:W-:Y:S01]  /*2370*/  IADD3.X R5, R3, UR5, RZ, P0, !PT ;  /* 0x0000000503057c10 */ /* 0x000fe200087fe4ff */
[----:B------:R-:W-:Y:S01]  /*2380*/  IMAD R3, R158, -0x2, R7 ;  /* 0xfffffffe9e037824 */ /* 0x000fe200078e0207 */
[----:B-----5:R-:W-:Y:S02]  /*2390*/  ISETP.NE.AND P0, PT, R152, RZ, PT ;  /* 0x000000ff9800720c */ /* 0x020fe40003f05270 */
[----:B------:R-:W-:Y:S01]  /*23a0*/  LEA.HI.X R7, R12, R5, R13, 0x3, P1 ;  /* 0x000000050c077211 */ /* 0x000fe200008f1c0d */
[----:B------:R-:W-:-:S10]  /*23b0*/  IMAD.IADD R0, R3, 0x1, -R14 ;  /* 0x0000000103007824 */ /* 0x000fd400078e0a0e */
[----:B------:R-:W-:Y:S05]  /*23c0*/  @!P0 BRA `(.L_x_37) ;  /* 0x0000004800608947 */ /* 0x000fea0003800000 */
[----:B------:R-:W0:Y:S01]  /*23d0*/  LDC.64 R166, c[0x0][0x5b0] ;  /* 0x00016c00ffa67b82 */ /* 0x000e220000000a00 */
[----:B------:R-:W-:Y:S01]  /*23e0*/  ULDC.64 UR4, c[0x0][0x5b8] ;  /* 0x00016e0000047ab9 */ /* 0x000fe20000000a00 */
[----:B------:R-:W-:Y:S01]  /*23f0*/  ISETP.GE.AND P1, PT, R22, 0x1, PT ;  /* 0x000000011600780c */ /* 0x000fe20003f26270 */
[----:B------:R-:W-:Y:S01]  /*2400*/  IMAD.WIDE.U32 R10, R2, UR4, R10 ;  /* 0x00000004020a7c25 */ /* 0x000fe2000f8e000a */
[----:B------:R-:W-:Y:S02]  /*2410*/  BSSY B1, `(.L_x_38) ;  /* 0x000000e000017945 */ /* 0x000fe40003800000 */
[----:B------:R-:W-:Y:S01]  /*2420*/  ISETP.LT.OR P5, PT, R0, 0x1, !P1 ;  /* 0x000000010000780c */ /* 0x000fe20004fa1670 */
[----:B------:R-:W-:Y:S01]  /*2430*/  IMAD R3, R20, UR4, RZ ;  /* 0x0000000414037c24 */ /* 0x000fe2000f8e02ff */
[----:B------:R-:W1:Y:S01]  /*2440*/  LDC.64 R12, c[0x0][0x5a8] ;  /* 0x00016a00ff0c7b82 */ /* 0x000e620000000a00 */
[----:B------:R-:W-:Y:S02]  /*2450*/  IADD3 R14, P0, R14, R10, RZ ;  /* 0x0000000a0e0e7210 */ /* 0x000fe40007f1e0ff */
[----:B------:R-:W-:-:S05]  /*2460*/  IMAD R3, R2, UR5, R3 ;  /* 0x0000000502037c24 */ /* 0x000fca000f8e0203 */
[----:B------:R-:W-:Y:S01]  /*2470*/  IADD3.X R15, R15, R11, R3, P0, !PT ;  /* 0x0000000b0f0f7210 */ /* 0x000fe200007fe403 */
[-C--:B0-----:R-:W-:Y:S02]  /*2480*/  IMAD R10, R9, R166.reuse, RZ ;  /* 0x000000a6090a7224 */ /* 0x081fe400078e02ff */
[----:B------:R-:W-:-:S04]  /*2490*/  IMAD.WIDE.U32 R2, R8, R166, R14 ;  /* 0x000000a608027225 */ /* 0x000fc800078e000e */
[----:B------:R-:W-:Y:S01]  /*24a0*/  IMAD R21, R8, R167, R10 ;  /* 0x000000a708157224 */ /* 0x000fe200078e020a */
[----:B-1----:R-:W-:-:S04]  /*24b0*/  IADD3 R2, P0, R2, R12, RZ ;  /* 0x0000000c02027210 */ /* 0x002fc80007f1e0ff */
[----:B------:R-:W-:Y:S01]  /*24c0*/  IADD3.X R3, R13, R3, R21, P0, !PT ;  /* 0x000000030d037210 */ /* 0x000fe200007fe415 */
[----:B------:R-:W-:Y:S08]  /*24d0*/  @P5 BRA `(.L_x_39) ;  /* 0x0000000000045947 */ /* 0x000ff00003800000 */
[----:B------:R0:W5:Y:S02]  /*24e0*/  LDG.E.U8 R164, desc[UR36][R2.64] ;  /* 0x0000002402a47981 */ /* 0x000164000c1e1100 */
.L_x_39:
[----:B------:R-:W-:Y:S05]  /*24f0*/  BSYNC B1 ;  /* 0x0000000000017941 */ /* 0x000fea0003800000 */
.L_x_38:
[----:B-----5:R-:W-:Y:S01]  /*2500*/  LOP3.LUT R9, R164, 0xffff, RZ, 0xc0, !PT ;  /* 0x0000ffffa4097812 */ /* 0x020fe200078ec0ff */
[C---:B------:R-:W-:Y:S01]  /*2510*/  IMAD.SHL.U32 R10, R166.reuse, 0x8, RZ ;  /* 0x00000008a60a7824 */ /* 0x040fe200078e00ff */
[----:B------:R-:W-:Y:S01]  /*2520*/  SHF.L.U64.HI R11, R166, 0x3, R167 ;  /* 0x00000003a60b7819 */ /* 0x000fe200000102a7 */
[----:B------:R-:W-:Y:S01]  /*2530*/  BSSY B1, `(.L_x_40) ;  /* 0x000000e000017945 */ /* 0x000fe20003800000 */
[----:B------:R-:W-:Y:S02]  /*2540*/  PRMT R19, R9, 0x8880, RZ ;  /* 0x0000888009137816 */ /* 0x000fe400000000ff */
[----:B------:R-:W-:Y:S01]  /*2550*/  ISETP.LT.OR P2, PT, R0, 0x2, !P1 ;  /* 0x000000020000780c */ /* 0x000fe20004f41670 */
[----:B------:R-:W-:Y:S01]  /*2560*/  IMAD.WIDE.U32 R8, R8, R166, R10 ;  /* 0x000000a608087225 */ /* 0x000fe200078e000a */
[----:B------:R-:W-:-:S03]  /*2570*/  ISETP.GE.AND P0, PT, R22, 0x9, PT ;  /* 0x000000091600780c */ /* 0x000fc60003f06270 */
[----:B------:R-:W-:Y:S01]  /*2580*/  IMAD R10, R19, R152, RZ ;  /* 0x00000098130a7224 */ /* 0x000fe200078e02ff */
[----:B------:R-:W-:Y:S01]  /*2590*/  IADD3 R8, P3, P4, R14, R12, R8 ;  /* 0x0000000c0e087210 */ /* 0x000fe20007c7e008 */
[----:B------:R-:W-:Y:S02]  /*25a0*/  IMAD.IADD R12, R21, 0x1, R9 ;  /* 0x00000001150c7824 */ /* 0x000fe400078e0209 */
[----:B------:R-:W-:-:S05]  /*25b0*/  @!P5 IMAD R11, R24, R153, R10 ;  /* 0x00000099180bd224 */ /* 0x000fca00078e020a */
[----:B------:R1:W-:Y:S01]  /*25c0*/  @!P5 STG.E.U8 desc[UR36][R4.64], R11 ;  /* 0x0000000b0400d986 */ /* 0x0003e2000c101124 */
[----:B------:R-:W-:Y:S05]  /*25d0*/  @P2 BRA `(.L_x_41) ;  /* 0x00000000000c2947 */ /* 0x000fea0003800000 */
[----:B------:R-:W1:Y:S02]  /*25e0*/  LDG.E.U8 R164, desc[UR36][R2.64+0x1] ;  /* 0x0000012402a47981 */ /* 0x000e64000c1e1100 */
[----:B-1----:R-:W-:-:S05]  /*25f0*/  PRMT R11, R164, 0x8880, RZ ;  /* 0x00008880a40b7816 */ /* 0x002fca00000000ff */
[----:B------:R-:W-:-:S07]  /*2600*/  IMAD R10, R11, R152, RZ ;  /* 0x000000980b0a7224 */ /* 0x000fce00078e02ff */
.L_x_41:
[----:B------:R-:W-:Y:S05]  /*2610*/  BSYNC B1 ;  /* 0x0000000000017941 */ /* 0x000fea0003800000 */
.L_x_40:
[C---:B------:R-:W-:Y:S01]  /*2620*/  ISETP.LT.OR P5, PT, R0.reuse, 0x1, !P0 ;  /* 0x000000010000780c */ /* 0x040fe200047a1670 */
[----:B------:R-:W-:Y:S01]  /*2630*/  @!P2 IMAD R25, R25, R153, R10 ;  /* 0x000000991919a224 */ /* 0x000fe200078e020a */
[----:B------:R-:W-:Y:S01]  /*2640*/  BSSY B1, `(.L_x_42) ;  /* 0x000000a000017945 */ /* 0x000fe20003800000 */
[----:B------:R-:W-:Y:S02]  /*2650*/  IADD3.X R9, R15, R13, R12, P3, P4 ;  /* 0x0000000d0f097210 */ /* 0x000fe40001fe840c */
[C---:B------:R-:W-:Y:S01]  /*2660*/  ISETP.LT.OR P3, PT, R0.reuse, 0x2, !P0 ;  /* 0x000000020000780c */ /* 0x040fe20004761670 */
[----:B------:R2:W-:Y:S01]  /*2670*/  @!P2 STG.E.U8 desc[UR36][R4.64+0x1], R25 ;  /* 0x000001190400a986 */ /* 0x0005e2000c101124 */
[C---:B------:R-:W-:Y:S02]  /*2680*/  ISETP.LT.OR P4, PT, R0.reuse, 0x9, !P1 ;  /* 0x000000090000780c */ /* 0x040fe40004f81670 */
[----:B------:R-:W-:-:S04]  /*2690*/  ISETP.LT.OR P2, PT, R0, 0xa, !P1 ;  /* 0x0000000a0000780c */ /* 0x000fc80004f41670 */
[----:B------:R-:W-:Y:S09]  /*26a0*/  @P5 BRA `(.L_x_43) ;  /* 0x00000000000c5947 */ /* 0x000ff20003800000 */
[----:B------:R-:W1:Y:S02]  /*26b0*/  LDG.E.U8 R164, desc[UR36][R8.64] ;  /* 0x0000002408a47981 */ /* 0x000e64000c1e1100 */
[----:B-1----:R-:W-:-:S05]  /*26c0*/  PRMT R11, R164, 0x8880, RZ ;  /* 0x00008880a40b7816 */ /* 0x002fca00000000ff */
[----:B------:R-:W-:-:S07]  /*26d0*/  IMAD R10, R11, R152, RZ ;  /* 0x000000980b0a7224 */ /* 0x000fce00078e02ff */
.L_x_43:
[----:B------:R-:W-:Y:S05]  /*26e0*/  BSYNC B1 ;  /* 0x0000000000017941 */ /* 0x000fea0003800000 */
.L_x_42:
[----:B-1----:R-:W-:Y:S01]  /*26f0*/  @!P5 IMAD R11, R26, R153, R10 ;  /* 0x000000991a0bd224 */ /* 0x002fe200078e020a */
[----:B------:R-:W-:Y:S04]  /*2700*/  BSSY B1, `(.L_x_44) ;  /* 0x0000006000017945 */ /* 0x000fe80003800000 */
[----:B------:R1:W-:Y:S01]  /*2710*/  @!P5 STG.E.U8 desc[UR36][R6.64], R11 ;  /* 0x0000000b0600d986 */ /* 0x0003e2000c101124 */
[----:B------:R-:W-:Y:S05]  /*2720*/  @P3 BRA `(.L_x_45) ;  /* 0x00000000000c3947 */ /* 0x000fea0003800000 */
[----:B------:R-:W1:Y:S02]  /*2730*/  LDG.E.U8 R164, desc[UR36][R8.64+0x1] ;  /* 0x0000012408a47981 */ /* 0x000e64000c1e1100 */
[----:B-1----:R-:W-:-:S05]  /*2740*/  PRMT R11, R164, 0x8880, RZ ;  /* 0x00008880a40b7816 */ /* 0x002fca00000000ff */
[----:B------:R-:W-:-:S07]  /*2750*/  IMAD R10, R11, R152, RZ ;  /* 0x000000980b0a7224 */ /* 0x000fce00078e02ff */
.L_x_45:
[----:B------:R-:W-:Y:S05]  /*2760*/  BSYNC B1 ;  /* 0x0000000000017941 */ /* 0x000fea0003800000 */
.L_x_44:
[----:B------:R-:W-:Y:S01]  /*2770*/  @!P3 IMAD R27, R27, R153, R10 ;  /* 0x000000991b1bb224 */ /* 0x000fe200078e020a */
[----:B------:R-:W-:Y:S04]  /*2780*/  BSSY B1, `(.L_x_46) ;  /* 0x0000006000017945 */ /* 0x000fe80003800000 */
[----:B------:R3:W-:Y:S01]  /*2790*/  @!P3 STG.E.U8 desc[UR36][R6.64+0x1], R27 ;  /* 0x0000011b0600b986 */ /* 0x0007e2000c101124 */
[----:B------:R-:W-:Y:S05]  /*27a0*/  @P4 BRA `(.L_x_47) ;  /* 0x00000000000c4947 */ /* 0x000fea0003800000 */
[----:B------:R-:W1:Y:S02]  /*27b0*/  LDG.E.U8 R164, desc[UR36][R2.64+0x8] ;  /* 0x0000082402a47981 */ /* 0x000e64000c1e1100 */
[----:B-1----:R-:W-:-:S05]  /*27c0*/  PRMT R11, R164, 0x8880, RZ ;  /* 0x00008880a40b7816 */ /* 0x002fca00000000ff */
[----:B------:R-:W-:-:S07]  /*27d0*/  IMAD R10, R11, R152, RZ ;  /* 0x000000980b0a7224 */ /* 0x000fce00078e02ff */
.L_x_47:
[----:B------:R-:W-:Y:S05]  /*27e0*/  BSYNC B1 ;  /* 0x0000000000017941 */ /* 0x000fea0003800000 */
.L_x_46:
[----:B-1----:R-:W-:Y:S01]  /*27f0*/  @!P4 IMAD R11, R28, R153, R10 ;  /* 0x000000991c0bc224 */ /* 0x002fe200078e020a */
[----:B------:R-:W-:Y:S04]  /*2800*/  BSSY B1, `(.L_x_48) ;  /* 0x0000006000017945 */ /* 0x000fe80003800000 */
[----:B------:R1:W-:Y:S01]  /*2810*/  @!P4 STG.E.U8 desc[UR36][R4.64+0x8], R11 ;  /* 0x0000080b0400c986 */ /* 0x0003e2000c101124 */
[----:B------:R-:W-:Y:S05]  /*2820*/  @P2 BRA `(.L_x_49) ;  /* 0x00000000000c2947 */ /* 0x000fea0003800000 */
[----:B------:R-:W1:Y:S02]  /*2830*/  LDG.E.U8 R164, desc[UR36][R2.64+0x9] ;  /* 0x0000092402a47981 */ /* 0x000e64000c1e1100 */
[----:B-1----:R-:W-:-:S05]  /*2840*/  PRMT R11, R164, 0x8880, RZ ;  /* 0x00008880a40b7816 */ /* 0x002fca00000000ff */
[----:B------:R-:W-:-:S07]  /*2850*/  IMAD R10, R11, R152, RZ ;  /* 0x000000980b0a7224 */ /* 0x000fce00078e02ff */
.L_x_49:
[----:B------:R-:W-:Y:S05]  /*2860*/  BSYNC B1 ;  /* 0x0000000000017941 */ /* 0x000fea0003800000 */
.L_x_48:
[C---:B------:R-:W-:Y:S01]  /*2870*/  ISETP.LT.OR P4, PT, R0.reuse, 0x9, !P0 ;  /* 0x000000090000780c */ /* 0x040fe20004781670 */
[----:B------:R-:W-:Y:S01]  /*2880*/  @!P2 IMAD R29, R29, R153, R10 ;  /* 0x000000991d1da224 */ /* 0x000fe200078e020a */
[----:B------:R-:W-:Y:S01]  /*2890*/  BSSY B1, `(.L_x_50) ;  /* 0x0000009000017945 */ /* 0x000fe20003800000 */
[C---:B------:R-:W-:Y:S02]  /*28a0*/  ISETP.LT.OR P3, PT, R0.reuse, 0xa, !P0 ;  /* 0x0000000a0000780c */ /* 0x040fe40004761670 */
[C---:B------:R-:W-:Y:S01]  /*28b0*/  ISETP.LT.OR P5, PT, R0.reuse, 0x11, !P1 ;  /* 0x000000110000780c */ /* 0x040fe20004fa1670 */
[----:B------:R4:W-:Y:S01]  /*28c0*/  @!P2 STG.E.U8 desc[UR36][R4.64+0x9], R29 ;  /* 0x0000091d0400a986 */ /* 0x0009e2000c101124 */
[----:B------:R-:W-:-:S06]  /*28d0*/  ISETP.LT.OR P2, PT, R0, 0x12, !P1 ;  /* 0x000000120000780c */ /* 0x000fcc0004f41670 */
[----:B------:R-:W-:Y:S07]  /*28e0*/  @P4 BRA `(.L_x_51) ;  /* 0x00000000000c4947 */ /* 0x000fee0003800000 */
[----:B------:R-:W1:Y:S02]  /*28f0*/  LDG.E.U8 R164, desc[UR36][R8.64+0x8] ;  /* 0x0000082408a47981 */ /* 0x000e64000c1e1100 */
[----:B-1----:R-:W-:-:S05]  /*2900*/  PRMT R11, R164, 0x8880, RZ ;  /* 0x00008880a40b7816 */ /* 0x002fca00000000ff */
[----:B------:R-:W-:-:S07]  /*2910*/  IMAD R10, R11, R152, RZ ;  /* 0x000000980b0a7224 */ /* 0x000fce00078e02ff */
.L_x_51:
[----:B------:R-:W-:Y:S05]  /*2920*/  BSYNC B1 ;  /* 0x0000000000017941 */ /* 0x000fea0003800000 */
.L_x_50:
[----:B-1----:R-:W-:Y:S01]  /*2930*/  @!P4 IMAD R11, R30, R153, R10 ;  /* 0x000000991e0bc224 */ /* 0x002fe200078e020a */
[----:B------:R-:W-:Y:S04]  /*2940*/  BSSY B1, `(.L_x_52) ;  /* 0x0000006000017945 */ /* 0x000fe80003800000 */
[----:B------:R1:W-:Y:S01]  /*2950*/  @!P4 STG.E.U8 desc[UR36][R6.64+0x8], R11 ;  /* 0x0000080b0600c986 */ /* 0x0003e2000c101124 */
[----:B------:R-:W-:Y:S05]  /*2960*/  @P3 BRA `(.L_x_53) ;  /* 0x00000000000c3947 */ /* 0x000fea0003800000 */
[----:B------:R-:W1:Y:S02]  /*2970*/  LDG.E.U8 R164, desc[UR36][R8.64+0x9] ;  /* 0x0000092408a47981 */ /* 0x000e64000c1e1100 */
[----:B-1----:R-:W-:-:S05]  /*2980*/  PRMT R11, R164, 0x8880, RZ ;  /* 0x00008880a40b7816 */ /* 0x002fca00000000ff */
[----:B------:R-:W-:-:S07]  /*2990*/  IMAD R10, R11, R152, RZ ;  /* 0x000000980b0a7224 */ /* 0x000fce00078e02ff */
.L_x_53:
[----:B------:R-:W-:Y:S05]  /*29a0*/  BSYNC B1 ;  /* 0x0000000000017941 */ /* 0x000fea0003800000 */
.L_x_52:
[----:B------:R-:W-:Y:S01]  /*29b0*/  @!P3 IMAD R31, R31, R153, R10 ;  /* 0x000000991f1fb224 */ /* 0x000fe200078e020a */
[----:B------:R-:W-:Y:S04]  /*29c0*/  BSSY B1, `(.L_x_54) ;  /* 0x0000006000017945 */ /* 0x000fe80003800000 */
[----:B------:R0:W-:Y:S01]  /*29d0*/  @!P3 STG.E.U8 desc[UR36][R6.64+0x9], R31 ;  /* 0x0000091f0600b986 */ /* 0x0001e2000c101124 */
[----:B------:R-:W-:Y:S05]  /*29e0*/  @P5 BRA `(.L_x_55) ;  /* 0x00000000000c5947 */ /* 0x000fea0003800000 */
[----:B------:R-:W1:Y:S02]  /*29f0*/  LDG.E.U8 R164, desc[UR36][R2.64+0x10] ;  /* 0x0000102402a47981 */ /* 0x000e64000c1e1100 */
[----:B-1----:R-:W-:-:S05]  /*2a00*/  PRMT R11, R164, 0x8880, RZ ;  /* 0x00008880a40b7816 */ /* 0x002fca00000000ff */
[----:B------:R-:W-:-:S07]  /*2a10*/  IMAD R10, R11, R152, RZ ;  /* 0x000000980b0a7224 */ /* 0x000fce00078e02ff */
.L_x_55:
[----:B------:R-:W-:Y:S05]  /*2a20*/  BSYNC B1 ;  /* 0x0000000000017941 */ /* 0x000fea0003800000 */
.L_x_54:
[----:B-1----:R-:W-:Y:S01]  /*2a30*/  @!P5 IMAD R11, R32, R153, R10 ;  /* 0x00000099200bd224 */ /* 0x002fe200078e020a */
[----:B------:R-:W-:Y:S04]  /*2a40*/  BSSY B1, `(.L_x_56) ;  /* 0x0000006000017945 */ /* 0x000fe80003800000 */
[----:B------:R1:W-:Y:S01]  /*2a50*/  @!P5 STG.E.U8 desc[UR36][R4.64+0x10], R11 ;  /* 0x0000100b0400d986 */ /* 0x0003e2000c101124 */
[----:B------:R-:W-:Y:S05]  /*2a60*/  @P2 BRA `(.L_x_57) ;  /* 0x00000000000c2947 */ /* 0x000fea0003800000 */
[----:B------:R-:W1:Y:S02]  /*2a70*/  LDG.E.U8 R164, desc[UR36][R2.64+0x11] ;  /* 0x0000112402a47981 */ /* 0x000e64000c1e1100 */
[----:B-1----:R-:W-:-:S05]  /*2a80*/  PRMT R11, R164, 0x8880, RZ ;  /* 0x00008880a40b7816 */ /* 0x002fca00000000ff */
[----:B------:R-:W-:-:S07]  /*2a90*/  IMAD R10, R11, R152, RZ ;  /* 0x000000980b0a7224 */ /* 0x000fce00078e02ff */
.L_x_57:
[----:B------:R-:W-:Y:S05]  /*2aa0*/  BSYNC B1 ;  /* 0x0000000000017941 */ /* 0x000fea0003800000 */
.L_x_56:
        /* <DEDUP_REMOVED lines=11> */
.L_x_59:
[----:B------:R-:W-:Y:S05]  /*2b60*/  BSYNC B1 ;  /* 0x0000000000017941 */ /* 0x000fea0003800000 */
.L_x_58:
[----:B-1----:R-:W-:Y:S01]  /*2b70*/  @!P4 IMAD R11, R34, R153, R10 ;  /* 0x00000099220bc224 */ /* 0x002fe200078e020a */
[----:B------:R-:W-:Y:S04]  /*2b80*/  BSSY B1, `(.L_x_60) ;  /* 0x0000006000017945 */ /* 0x000fe80003800000 */
[----:B------:R1:W-:Y:S01]  /*2b90*/  @!P4 STG.E.U8 desc[UR36][R6.64+0x10], R11 ;  /* 0x0000100b0600c986 */ /* 0x0003e2000c101124 */
[----:B------:R-:W-:Y:S05]  /*2ba0*/  @P3 BRA `(.L_x_61) ;  /* 0x00000000000c3947 */ /* 0x000fea0003800000 */
[----:B------:R-:W1:Y:S02]  /*2bb0*/  LDG.E.U8 R164, desc[UR36][R8.64+0x11] ;  /* 0x0000112408a47981 */ /* 0x000e64000c1e1100 */
[----:B-1----:R-:W-:-:S05]  /*2bc0*/  PRMT R11, R164, 0x8880, RZ ;  /* 0x00008880a40b7816 */ /* 0x002fca00000000ff */
[----:B------:R-:W-:-:S07]  /*2bd0*/  IMAD R10, R11, R152, RZ ;  /* 0x000000980b0a7224 */ /* 0x000fce00078e02ff */
.L_x_61:
[----:B------:R-:W-:Y:S05]  /*2be0*/  BSYNC B1 ;  /* 0x0000000000017941 */ /* 0x000fea0003800000 */
.L_x_60:
[----:B------:R-:W-:Y:S01]  /*2bf0*/  @!P3 IMAD R35, R35, R153, R10 ;  /* 0x000000992323b224 */ /* 0x000fe200078e020a */
[----:B------:R-:W-:Y:S04]  /*2c00*/  BSSY B1, `(.L_x_62) ;  /* 0x0000006000017945 */ /* 0x000fe80003800000 */
[----:B------:R0:W-:Y:S01]  /*2c10*/  @!P3 STG.E.U8 desc[UR36][R6.64+0x11], R35 ;  /* 0x000011230600b986 */ /* 0x0001e2000c101124 */
[----:B------:R-:W-:Y:S05]  /*2c20*/  @P5 BRA `(.L_x_63) ;  /* 0x00000000000c5947 */ /* 0x000fea0003800000 */
[----:B------:R-:W1:Y:S02]  /*2c30*/  LDG.E.U8 R164, desc[UR36][R2.64+0x18] ;  /* 0x0000182402a47981 */ /* 0x000e64000c1e1100 */
[----:B-1----:R-:W-:-:S05]  /*2c40*/  PRMT R11, R164, 0x8880, RZ ;  /* 0x00008880a40b7816 */ /* 0x002fca00000000ff */
[----:B------:R-:W-:-:S07]  /*2c50*/  IMAD R10, R11, R152, RZ ;  /* 0x000000980b0a7224 */ /* 0x000fce00078e02ff */
.L_x_63:
[----:B------:R-:W-:Y:S05]  /*2c60*/  BSYNC B1 ;  /* 0x0000000000017941 */ /* 0x000fea0003800000 */
.L_x_62:
[----:B-1----:R-:W-:Y:S01]  /*2c70*/  @!P5 IMAD R11, R36, R153, R10 ;  /* 0x00000099240bd224 */ /* 0x002fe200078e020a */
[----:B------:R-:W-:Y:S04]  /*2c80*/  BSSY B1, `(.L_x_64) ;  /* 0x0000006000017945 */ /* 0x000fe80003800000 */
[----:B------:R1:W-:Y:S01]  /*2c90*/  @!P5 STG.E.U8 desc[UR36][R4.64+0x18], R11 ;  /* 0x0000180b0400d986 */ /* 0x0003e2000c101124 */
[----:B------:R-:W-:Y:S05]  /*2ca0*/  @P2 BRA `(.L_x_65) ;  /* 0x00000000000c2947 */ /* 0x000fea0003800000 */
[----:B------:R-:W1:Y:S02]  /*2cb0*/  LDG.E.U8 R164, desc[UR36][R2.64+0x19] ;  /* 0x0000192402a47981 */ /* 0x000e64000c1e1100 */
[----:B-1----:R-:W-:-:S05]  /*2cc0*/  PRMT R11, R164, 0x8880, RZ ;  /* 0x00008880a40b7816 */ /* 0x002fca00000000ff */
[----:B------:R-:W-:-:S07]  /*2cd0*/  IMAD R10, R11, R152, RZ ;  /* 0x000000980b0a7224 */ /* 0x000fce00078e02ff */
.L_x_65:
[----:B------:R-:W-:Y:S05]  /*2ce0*/  BSYNC B1 ;  /* 0x0000000000017941 */ /* 0x000fea0003800000 */
.L_x_64:
        /* <DEDUP_REMOVED lines=11> */
.L_x_67:
[----:B------:R-:W-:Y:S05]  /*2da0*/  BSYNC B1 ;  /* 0x0000000000017941 */ /* 0x000fea0003800000 */
.L_x_66:
[----:B-1----:R-:W-:Y:S01]  /*2db0*/  @!P4 IMAD R11, R38, R153, R10 ;  /* 0x00000099260bc224 */ /* 0x002fe200078e020a */
[----:B------:R-:W-:Y:S04]  /*2dc0*/  BSSY B1, `(.L_x_68) ;  /* 0x0000006000017945 */ /* 0x000fe80003800000 */
[----:B------:R1:W-:Y:S01]  /*2dd0*/  @!P4 STG.E.U8 desc[UR36][R6.64+0x18], R11 ;  /* 0x0000180b0600c986 */ /* 0x0003e2000c101124 */
[----:B------:R-:W-:Y:S05]  /*2de0*/  @P3 BRA `(.L_x_69) ;  /* 0x00000000000c3947 */ /* 0x000fea0003800000 */
[----:B------:R-:W1:Y:S02]  /*2df0*/  LDG.E.U8 R164, desc[UR36][R8.64+0x19] ;  /* 0x0000192408a47981 */ /* 0x000e64000c1e1100 */
[----:B-1----:R-:W-:-:S05]  /*2e00*/  PRMT R11, R164, 0x8880, RZ ;  /* 0x00008880a40b7816 */ /* 0x002fca00000000ff */
[----:B------:R-:W-:-:S07]  /*2e10*/  IMAD R10, R11, R152, RZ ;  /* 0x000000980b0a7224 */ /* 0x000fce00078e02ff */
.L_x_69:
[----:B------:R-:W-:Y:S05]  /*2e20*/  BSYNC B1 ;  /* 0x0000000000017941 */ /* 0x000fea0003800000 */
.L_x_68:
[----:B------:R-:W-:Y:S01]  /*2e30*/  @!P3 IMAD R39, R39, R153, R10 ;  /* 0x000000992727b224 */ /* 0x000fe200078e020a */
[----:B------:R-:W-:Y:S04]  /*2e40*/  BSSY B1, `(.L_x_70) ;  /* 0x0000006000017945 */ /* 0x000fe80003800000 */
[----:B------:R0:W-:Y:S01]  /*2e50*/  @!P3 STG.E.U8 desc[UR36][R6.64+0x19], R39 ;  /* 0x000019270600b986 */ /* 0x0001e2000c101124 */
[----:B------:R-:W-:Y:S05]  /*2e60*/  @P5 BRA `(.L_x_71) ;  /* 0x00000000000c5947 */ /* 0x000fea0003800000 */
[----:B------:R-:W1:Y:S02]  /*2e70*/  LDG.E.U8 R164, desc[UR36][R2.64+0x20] ;  /* 0x0000202402a47981 */ /* 0x000e64000c1e1100 */
[----:B-1----:R-:W-:-:S05]  /*2e80*/  PRMT R11, R164, 0x8880, RZ ;  /* 0x00008880a40b7816 */ /* 0x002fca00000000ff */
[----:B------:R-:W-:-:S07]  /*2e90*/  IMAD R10, R11, R152, RZ ;  /* 0x000000980b0a7224 */ /* 0x000fce00078e02ff */
.L_x_71:
[----:B------:R-:W-:Y:S05]  /*2ea0*/  BSYNC B1 ;  /* 0x0000000000017941 */ /* 0x000fea0003800000 */
.L_x_70:
[----:B-1----:R-:W-:Y:S01]  /*2eb0*/  @!P5 IMAD R11, R40, R153, R10 ;  /* 0x00000099280bd224 */ /* 0x002fe200078e020a */
[----:B------:R-:W-:Y:S04]  /*2ec0*/  BSSY B1, `(.L_x_72) ;  /* 0x0000006000017945 */ /* 0x000fe80003800000 */
[----:B------:R1:W-:Y:S01]  /*2ed0*/  @!P5 STG.E.U8 desc[UR36][R4.64+0x20], R11 ;  /* 0x0000200b0400d986 */ /* 0x0003e2000c101124 */
[----:B------:R-:W-:Y:S05]  /*2ee0*/  @P2 BRA `(.L_x_73) ;  /* 0x00000000000c2947 */ /* 0x000fea0003800000 */
[----:B------:R-:W1:Y:S02]  /*2ef0*/  LDG.E.U8 R164, desc[UR36][R2.64+0x21] ;  /* 0x0000212402a47981 */ /* 0x000e64000c1e1100 */
[----:B-1----:R-:W-:-:S05]  /*2f00*/  PRMT R11, R164, 0x8880, RZ ;  /* 0x00008880a40b7816 */ /* 0x002fca00000000ff */
[----:B------:R-:W-:-:S07]  /*2f10*/  IMAD R10, R11, R152, RZ ;  /* 0x000000980b0a7224 */ /* 0x000fce00078e02ff */
.L_x_73:
[----:B------:R-:W-:Y:S05]  /*2f20*/  BSYNC B1 ;  /* 0x0000000000017941 */ /* 0x000fea0003800000 */
.L_x_72:
        /* <DEDUP_REMOVED lines=11> */
.L_x_75:
[----:B------:R-:W-:Y:S05]  /*2fe0*/  BSYNC B1 ;  /* 0x0000000000017941 */ /* 0x000fea0003800000 */
.L_x_74:
[----:B-1----:R-:W-:Y:S01]  /*2ff0*/  @!P4 IMAD R11, R42, R153, R10 ;  /* 0x000000992a0bc224 */ /* 0x002fe200078e020a */
[----:B------:R-:W-:Y:S04]  /*3000*/  BSSY B1, `(.L_x_76) ;  /* 0x0000006000017945 */ /* 0x000fe80003800000 */
[----:B------:R1:W-:Y:S01]  /*3010*/  @!P4 STG.E.U8 desc[UR36][R6.64+0x20], R11 ;  /* 0x0000200b0600c986 */ /* 0x0003e2000c101124 */
[----:B------:R-:W-:Y:S05]  /*3020*/  @P3 BRA `(.L_x_77) ;  /* 0x00000000000c3947 */ /* 0x000fea0003800000 */
[----:B------:R-:W1:Y:S02]  /*3030*/  LDG.E.U8 R164, desc[UR36][R8.64+0x21] ;  /* 0x0000212408a47981 */ /* 0x000e64000c1e1100 */
[----:B-1----:R-:W-:-:S05]  /*3040*/  PRMT R11, R164, 0x8880, RZ ;  /* 0x00008880a40b7816 */ /* 0x002fca00000000ff */
[----:B------:R-:W-:-:S07]  /*3050*/  IMAD R10, R11, R152, RZ ;  /* 0x000000980b0a7224 */ /* 0x000fce00078e02ff */
.L_x_77:
[----:B------:R-:W-:Y:S05]  /*3060*/  BSYNC B1 ;  /* 0x0000000000017941 */ /* 0x000fea0003800000 */
.L_x_76:
[----:B------:R-:W-:Y:S01]  /*3070*/  @!P3 IMAD R43, R43, R153, R10 ;  /* 0x000000992b2bb224 */ /* 0x000fe200078e020a */
[----:B------:R-:W-:Y:S04]  /*3080*/  BSSY B1, `(.L_x_78) ;  /* 0x0000006000017945 */ /* 0x000fe80003800000 */
[----:B------:R0:W-:Y:S01]  /*3090*/  @!P3 STG.E.U8 desc[UR36][R6.64+0x21], R43 ;  /* 0x0000212b0600b986 */ /* 0x0001e2000c101124 */
[----:B------:R-:W-:Y:S05]  /*30a0*/  @P5 BRA `(.L_x_79) ;  /* 0x00000000000c5947 */ /* 0x000fea0003800000 */
[----:B------:R-:W1:Y:S02]  /*30b0*/  LDG.E.U8 R164, desc[UR36][R2.64+0x28] ;  /* 0x0000282402a47981 */ /* 0x000e64000c1e1100 */
[----:B-1----:R-:W-:-:S05]  /*30c0*/  PRMT R11, R164, 0x8880, RZ ;  /* 0x00008880a40b7816 */ /* 0x002fca00000000ff */
[----:B------:R-:W-:-:S07]  /*30d0*/  IMAD R10, R11, R152, RZ ;  /* 0x000000980b0a7224 */ /* 0x000fce00078e02ff */
.L_x_79:
[----:B------:R-:W-:Y:S05]  /*30e0*/  BSYNC B1 ;  /* 0x0000000000017941 */ /* 0x000fea0003800000 */
.L_x_78:
[----:B-1----:R-:W-:Y:S01]  /*30f0*/  @!P5 IMAD R11, R44, R153, R10 ;  /* 0x000000992c0bd224 */ /* 0x002fe200078e020a */
[----:B------:R-:W-:Y:S04]  /*3100*/  BSSY B1, `(.L_x_80) ;  /* 0x0000006000017945 */ /* 0x000fe80003800000 */
[----:B------:R1:W-:Y:S01]  /*3110*/  @!P5 STG.E.U8 desc[UR36][R4.64+0x28], R11 ;  /* 0x0000280b0400d986 */ /* 0x0003e2000c101124 */
[----:B------:R-:W-:Y:S05]  /*3120*/  @P2 BRA `(.L_x_81) ;  /* 0x00000000000c2947 */ /* 0x000fea0003800000 */
[----:B------:R-:W1:Y:S02]  /*3130*/  LDG.E.U8 R164, desc[UR36][R2.64+0x29] ;  /* 0x0000292402a47981 */ /* 0x000e64000c1e1100 */
[----:B-1----:R-:W-:-:S05]  /*3140*/  PRMT R11, R164, 0x8880, RZ ;  /* 0x00008880a40b7816 */ /* 0x002fca00000000ff */
[----:B------:R-:W-:-:S07]  /*3150*/  IMAD R10, R11, R152, RZ ;  /* 0x000000980b0a7224 */ /* 0x000fce00078e02ff */
.L_x_81:
[----:B------:R-:W-:Y:S05]  /*3160*/  BSYNC B1 ;  /* 0x0000000000017941 */ /* 0x000fea0003800000 */
.L_x_80:
        /* <DEDUP_REMOVED lines=11> */
.L_x_83:
[----:B------:R-:W-:Y:S05]  /*3220*/  BSYNC B1 ;  /* 0x0000000000017941 */ /* 0x000fea0003800000 */
.L_x_82:
[----:B-1----:R-:W-:Y:S01]  /*3230*/  @!P4 IMAD R11, R46, R153, R10 ;  /* 0x000000992e0bc224 */ /* 0x002fe200078e020a */
[----:B------:R-:W-:Y:S04]  /*3240*/  BSSY B1, `(.L_x_84) ;  /* 0x0000006000017945 */ /* 0x000fe80003800000 */
[----:B------:R1:W-:Y:S01]  /*3250*/  @!P4 STG.E.U8 desc[UR36][R6.64+0x28], R11 ;  /* 0x0000280b0600c986 */ /* 0x0003e2000c101124 */
[----:B------:R-:W-:Y:S05]  /*3260*/  @P3 BRA `(.L_x_85) ;  /* 0x00000000000c3947 */ /* 0x000fea0003800000 */
[----:B------:R-:W1:Y:S02]  /*3270*/  LDG.E.U8 R164, desc[UR36][R8.64+0x29] ;  /* 0x0000292408a47981 */ /* 0x000e64000c1e1100 */
[----:B-1----:R-:W-:-:S05]  /*3280*/  PRMT R11, R164, 0x8880, RZ ;  /* 0x00008880a40b7816 */ /* 0x002fca00000000ff */
[----:B------:R-:W-:-:S07]  /*3290*/  IMAD R10, R11, R152, RZ ;  /* 0x000000980b0a7224 */ /* 0x000fce00078e02ff */
.L_x_85:
[----:B------:R-:W-:Y:S05]  /*32a0*/  BSYNC B1 ;  /* 0x0000000000017941 */ /* 0x000fea0003800000 */
.L_x_84:
[----:B------:R-:W-:Y:S01]  /*32b0*/  @!P3 IMAD R47, R47, R153, R10 ;  /* 0x000000992f2fb224 */ /* 0x000fe200078e020a */
[----:B------:R-:W-:Y:S04]  /*32c0*/  BSSY B1, `(.L_x_86) ;  /* 0x0000006000017945 */ /* 0x000fe80003800000 */
[----:B------:R0:W-:Y:S01]  /*32d0*/  @!P3 STG.E.U8 desc[UR36][R6.64+0x29], R47 ;  /* 0x0000292f0600b986 */ /* 0x0001e2000c101124 */
[----:B------:R-:W-:Y:S05]  /*32e0*/  @P5 BRA `(.L_x_87) ;  /* 0x00000000000c5947 */ /* 0x000fea0003800000 */
[----:B------:R-:W1:Y:S02]  /*32f0*/  LDG.E.U8 R164, desc[UR36][R2.64+0x30] ;  /* 0x0000302402a47981 */ /* 0x000e64000c1e1100 */
[----:B-1----:R-:W-:-:S05]  /*3300*/  PRMT R11, R164, 0x8880, RZ ;  /* 0x00008880a40b7816 */ /* 0x002fca00000000ff */
[----:B------:R-:W-:-:S07]  /*3310*/  IMAD R10, R11, R152, RZ ;  /* 0x000000980b0a7224 */ /* 0x000fce00078e02ff */
.L_x_87:
[----:B------:R-:W-:Y:S05]  /*3320*/  BSYNC B1 ;  /* 0x0000000000017941 */ /* 0x000fea0003800000 */
.L_x_86:
[----:B-1----:R-:W-:Y:S01]  /*3330*/  @!P5 IMAD R11, R48, R153, R10 ;  /* 0x00000099300bd224 */ /* 0x002fe200078e020a */
[----:B------:R-:W-:Y:S04]  /*3340*/  BSSY B1, `(.L_x_88) ;  /* 0x0000006000017945 */ /* 0x000fe80003800000 */
[----:B------:R1:W-:Y:S01]  /*3350*/  @!P5 STG.E.U8 desc[UR36][R4.64+0x30], R11 ;  /* 0x0000300b0400d986 */ /* 0x0003e2000c101124 */
[----:B------:R-:W-:Y:S05]  /*3360*/  @P2 BRA `(.L_x_89) ;  /* 0x00000000000c2947 */ /* 0x000fea0003800000 */
[----:B------:R-:W1:Y:S02]  /*3370*/  LDG.E.U8 R164, desc[UR36][R2.64+0x31] ;  /* 0x0000312402a47981 */ /* 0x000e64000c1e1100 */
[----:B-1----:R-:W-:-:S05]  /*3380*/  PRMT R11, R164, 0x8880, RZ ;  /* 0x00008880a40b7816 */ /* 0x002fca00000000ff */
[----:B------:R-:W-:-:S07]  /*3390*/  IMAD R10, R11, R152, RZ ;  /* 0x000000980b0a7224 */ /* 0x000fce00078e02ff */
.L_x_89:
[----:B------:R-:W-:Y:S05]  /*33a0*/  BSYNC B1 ;  /* 0x0000000000017941 */ /* 0x000fea0003800000 */
.L_x_88:
        /* <DEDUP_REMOVED lines=11> */
.L_x_91:
[----:B------:R-:W-:Y:S05]  /*3460*/  BSYNC B1 ;  /* 0x0000000000017941 */ /* 0x000fea0003800000 */
.L_x_90:
[----:B-1----:R-:W-:Y:S01]  /*3470*/  @!P4 IMAD R11, R50, R153, R10 ;  /* 0x00000099320bc224 */ /* 0x002fe200078e020a */
[----:B------:R-:W-:Y:S04]  /*3480*/  BSSY B1, `(.L_x_92) ;  /* 0x0000006000017945 */ /* 0x000fe80003800000 */
[----:B------:R1:W-:Y:S01]  /*3490*/  @!P4 STG.E.U8 desc[UR36][R6.64+0x30], R11 ;  /* 0x0000300b0600c986 */ /* 0x0003e2000c101124 */
[----:B------:R-:W-:Y:S05]  /*34a0*/  @P3 BRA `(.L_x_93) ;  /* 0x00000000000c3947 */ /* 0x000fea0003800000 */
[----:B------:R-:W1:Y:S02]  /*34b0*/  LDG.E.U8 R164, desc[UR36][R8.64+0x31] ;  /* 0x0000312408a47981 */ /* 0x000e64000c1e1100 */
[----:B-1----:R-:W-:-:S05]  /*34c0*/  PRMT R11, R164, 0x8880, RZ ;  /* 0x00008880a40b7816 */ /* 0x002fca00000000ff */
[----:B------:R-:W-:-:S07]  /*34d0*/  IMAD R10, R11, R152, RZ ;  /* 0x000000980b0a7224 */ /* 0x000fce00078e02ff */
.L_x_93:
[----:B------:R-:W-:Y:S05]  /*34e0*/  BSYNC B1 ;  /* 0x0000000000017941 */ /* 0x000fea0003800000 */
.L_x_92:
[----:B------:R-:W-:Y:S01]  /*34f0*/  @!P3 IMAD R51, R51, R153, R10 ;  /* 0x000000993333b224 */ /* 0x000fe200078e020a */
[----:B------:R-:W-:Y:S04]  /*3500*/  BSSY B1, `(.L_x_94) ;  /* 0x0000006000017945 */ /* 0x000fe80003800000 */
[----:B------:R0:W-:Y:S01]  /*3510*/  @!P3 STG.E.U8 desc[UR36][R6.64+0x31], R51 ;  /* 0x000031330600b986 */ /* 0x0001e2000c101124 */
[----:B------:R-:W-:Y:S05]  /*3520*/  @P5 BRA `(.L_x_95) ;  /* 0x00000000000c5947 */ /* 0x000fea0003800000 */
[----:B------:R-:W1:Y:S02]  /*3530*/  LDG.E.U8 R164, desc[UR36][R2.64+0x38] ;  /* 0x0000382402a47981 */ /* 0x000e64000c1e1100 */
[----:B-1----:R-:W-:-:S05]  /*3540*/  PRMT R11, R164, 0x8880, RZ ;  /* 0x00008880a40b7816 */ /* 0x002fca00000000ff */
[----:B------:R-:W-:-:S07]  /*3550*/  IMAD R10, R11, R152, RZ ;  /* 0x000000980b0a7224 */ /* 0x000fce00078e02ff */
.L_x_95:
[----:B------:R-:W-:Y:S05]  /*3560*/  BSYNC B1 ;  /* 0x0000000000017941 */ /* 0x000fea0003800000 */
.L_x_94:
[----:B-1----:R-:W-:Y:S01]  /*3570*/  @!P5 IMAD R11, R52, R153, R10 ;  /* 0x00000099340bd224 */ /* 0x002fe200078e020a */
[----:B------:R-:W-:Y:S04]  /*3580*/  BSSY B1, `(.L_x_96) ;  /* 0x0000006000017945 */ /* 0x000fe80003800000 */
[----:B------:R1:W-:Y:S01]  /*3590*/  @!P5 STG.E.U8 desc[UR36][R4.64+0x38], R11 ;  /* 0x0000380b0400d986 */ /* 0x0003e2000c101124 */
[----:B------:R-:W-:Y:S05]  /*35a0*/  @P2 BRA `(.L_x_97) ;  /* 0x00000000000c2947 */ /* 0x000fea0003800000 */
[----:B------:R-:W1:Y:S02]  /*35b0*/  LDG.E.U8 R164, desc[UR36][R2.64+0x39] ;  /* 0x0000392402a47981 */ /* 0x000e64000c1e1100 */
[----:B-1----:R-:W-:-:S05]  /*35c0*/  PRMT R11, R164, 0x8880, RZ ;  /* 0x00008880a40b7816 */ /* 0x002fca00000000ff */
[----:B------:R-:W-:-:S07]  /*35d0*/  IMAD R10, R11, R152, RZ ;  /* 0x000000980b0a7224 */ /* 0x000fce00078e02ff */
.L_x_97:
[----:B------:R-:W-:Y:S05]  /*35e0*/  BSYNC B1 ;  /* 0x0000000000017941 */ /* 0x000fea0003800000 */
.L_x_96:
        /* <DEDUP_REMOVED lines=11> */
.L_x_99:
[----:B------:R-:W-:Y:S05]  /*36a0*/  BSYNC B1 ;  /* 0x0000000000017941 */ /* 0x000fea0003800000 */
.L_x_98:
[----:B-1----:R-:W-:Y:S01]  /*36b0*/  @!P4 IMAD R11, R54, R153, R10 ;  /* 0x00000099360bc224 */ /* 0x002fe200078e020a */
[----:B------:R-:W-:Y:S04]  /*36c0*/  BSSY B1, `(.L_x_100) ;  /* 0x0000006000017945 */ /* 0x000fe80003800000 */
[----:B------:R1:W-:Y:S01]  /*36d0*/  @!P4 STG.E.U8 desc[UR36][R6.64+0x38], R11 ;  /* 0x0000380b0600c986 */ /* 0x0003e2000c101124 */
[----:B------:R-:W-:Y:S05]  /*36e0*/  @P3 BRA `(.L_x_101) ;  /* 0x00000000000c3947 */ /* 0x000fea0003800000 */
[----:B------:R-:W1:Y:S02]  /*36f0*/  LDG.E.U8 R164, desc[UR36][R8.64+0x39] ;  /* 0x0000392408a47981 */ /* 0x000e64000c1e1100 */
[----:B-1----:R-:W-:-:S05]  /*3700*/  PRMT R11, R164, 0x8880, RZ ;  /* 0x00008880a40b7816 */ /* 0x002fca00000000ff */
[----:B------:R-:W-:-:S07]  /*3710*/  IMAD R10, R11, R152, RZ ;  /* 0x000000980b0a7224 */ /* 0x000fce00078e02ff */
.L_x_101:
[----:B------:R-:W-:Y:S05]  /*3720*/  BSYNC B1 ;  /* 0x0000000000017941 */ /* 0x000fea0003800000 */
.L_x_100:
[----:B------:R-:W-:Y:S01]  /*3730*/  @!P3 IMAD R55, R55, R153, R10 ;  /* 0x000000993737b224 */ /* 0x000fe200078e020a */
[----:B------:R-:W-:Y:S04]  /*3740*/  BSSY B1, `(.L_x_102) ;  /* 0x0000006000017945 */ /* 0x000fe80003800000 */
[----:B------:R0:W-:Y:S01]  /*3750*/  @!P3 STG.E.U8 desc[UR36][R6.64+0x39], R55 ;  /* 0x000039370600b986 */ /* 0x0001e2000c101124 */
[----:B------:R-:W-:Y:S05]  /*3760*/  @P5 BRA `(.L_x_103) ;  /* 0x00000000000c5947 */ /* 0x000fea0003800000 */
[----:B------:R-:W1:Y:S02]  /*3770*/  LDG.E.U8 R164, desc[UR36][R2.64+0x40] ;  /* 0x0000402402a47981 */ /* 0x000e64000c1e1100 */
[----:B-1----:R-:W-:-:S05]  /*3780*/  PRMT R11, R164, 0x8880, RZ ;  /* 0x00008880a40b7816 */ /* 0x002fca00000000ff */
[----:B------:R-:W-:-:S07]  /*3790*/  IMAD R10, R11, R152, RZ ;  /* 0x000000980b0a7224 */ /* 0x000fce00078e02ff */
.L_x_103:
[----:B------:R-:W-:Y:S05]  /*37a0*/  BSYNC B1 ;  /* 0x0000000000017941 */ /* 0x000fea0003800000 */
.L_x_102:
[----:B-1----:R-:W-:Y:S01]  /*37b0*/  @!P5 IMAD R11, R56, R153, R10 ;  /* 0x00000099380bd224 */ /* 0x002fe200078e020a */
[----:B------:R-:W-:Y:S04]  /*37c0*/  BSSY B1, `(.L_x_104) ;  /* 0x0000006000017945 */ /* 0x000fe80003800000 */
[----:B------:R1:W-:Y:S01]  /*37d0*/  @!P5 STG.E.U8 desc[UR36][R4.64+0x40], R11 ;  /* 0x0000400b0400d986 */ /* 0x0003e2000c101124 */
[----:B------:R-:W-:Y:S05]  /*37e0*/  @P2 BRA `(.L_x_105) ;  /* 0x00000000000c2947 */ /* 0x000fea0003800000 */
[----:B------:R-:W1:Y:S02]  /*37f0*/  LDG.E.U8 R164, desc[UR36][R2.64+0x41] ;  /* 0x0000412402a47981 */ /* 0x000e64000c1e1100 */
[----:B-1----:R-:W-:-:S05]  /*3800*/  PRMT R11, R164, 0x8880, RZ ;  /* 0x00008880a40b7816 */ /* 0x002fca00000000ff */
[----:B------:R-:W-:-:S07]  /*3810*/  IMAD R10, R11, R152, RZ ;  /* 0x000000980b0a7224 */ /* 0x000fce00078e02ff */
.L_x_105:
[----:B------:R-:W-:Y:S05]  /*3820*/  BSYNC B1 ;  /* 0x0000000000017941 */ /* 0x000fea0003800000 */
.L_x_104:
        /* <DEDUP_REMOVED lines=11> */
.L_x_107:
[----:B------:R-:W-:Y:S05]  /*38e0*/  BSYNC B1 ;  /* 0x0000000000017941 */ /* 0x000fea0003800000 */
.L_x_106:
[----:B-1----:R-:W-:Y:S01]  /*38f0*/  @!P4 IMAD R11, R58, R153, R10 ;  /* 0x000000993a0bc224 */ /* 0x002fe200078e020a */
[----:B------:R-:W-:Y:S04]  /*3900*/  BSSY B1, `(.L_x_108) ;  /* 0x0000006000017945 */ /* 0x000fe80003800000 */
[----:B------:R1:W-:Y:S01]  /*3910*/  @!P4 STG.E.U8 desc[UR36][R6.64+0x40], R11 ;  /* 0x0000400b0600c986 */ /* 0x0003e2000c101124 */
[----:B------:R-:W-:Y:S05]  /*3920*/  @P3 BRA `(.L_x_109) ;  /* 0x00000000000c3947 */ /* 0x000fea0003800000 */
[----:B------:R-:W1:Y:S02]  /*3930*/  LDG.E.U8 R164, desc[UR36][R8.64+0x41] ;  /* 0x0000412408a47981 */ /* 0x000e64000c1e1100 */
[----:B-1----:R-:W-:-:S05]  /*3940*/  PRMT R11, R164, 0x8880, RZ ;  /* 0x00008880a40b7816 */ /* 0x002fca00000000ff */
[----:B------:R-:W-:-:S07]  /*3950*/  IMAD R10, R11, R152, RZ ;  /* 0x000000980b0a7224 */ /* 0x000fce00078e02ff */
.L_x_109:
[----:B------:R-:W-:Y:S05]  /*3960*/  BSYNC B1 ;  /* 0x0000000000017941 */ /* 0x000fea0003800000 */
.L_x_108:
[----:B------:R-:W-:Y:S01]  /*3970*/  @!P3 IMAD R59, R59, R153, R10 ;  /* 0x000000993b3bb224 */ /* 0x000fe200078e020a */
[----:B------:R-:W-:Y:S04]  /*3980*/  BSSY B1, `(.L_x_110) ;  /* 0x0000006000017945 */ /* 0x000fe80003800000 */
[----:B------:R0:W-:Y:S01]  /*3990*/  @!P3 STG.E.U8 desc[UR36][R6.64+0x41], R59 ;  /* 0x0000413b0600b986 */ /* 0x0001e2000c101124 */
[----:B------:R-:W-:Y:S05]  /*39a0*/  @P5 BRA `(.L_x_111) ;  /* 0x00000000000c5947 */ /* 0x000fea0003800000 */
[----:B------:R-:W1:Y:S02]  /*39b0*/  LDG.E.U8 R164, desc[UR36][R2.64+0x48] ;  /* 0x0000482402a47981 */ /* 0x000e64000c1e1100 */
[----:B-1----:R-:W-:-:S05]  /*39c0*/  PRMT R11, R164, 0x8880, RZ ;  /* 0x00008880a40b7816 */ /* 0x002fca00000000ff */
[----:B------:R-:W-:-:S07]  /*39d0*/  IMAD R10, R11, R152, RZ ;  /* 0x000000980b0a7224 */ /* 0x000fce00078e02ff */
.L_x_111:
[----:B------:R-:W-:Y:S05]  /*39e0*/  BSYNC B1 ;  /* 0x0000000000017941 */ /* 0x000fea0003800000 */
.L_x_110:
[----:B-1----:R-:W-:Y:S01]  /*39f0*/  @!P5 IMAD R11, R60, R153, R10 ;  /* 0x000000993c0bd224 */ /* 0x002fe200078e020a */
[----:B------:R-:W-:Y:S04]  /*3a00*/  BSSY B1, `(.L_x_112) ;  /* 0x0000006000017945 */ /* 0x000fe80003800000 */
[----:B------:R1:W-:Y:S01]  /*3a10*/  @!P5 STG.E.U8 desc[UR36][R4.64+0x48], R11 ;  /* 0x0000480b0400d986 */ /* 0x0003e2000c101124 */
[----:B------:R-:W-:Y:S05]  /*3a20*/  @P2 BRA `(.L_x_113) ;  /* 0x00000000000c2947 */ /* 0x000fea0003800000 */
[----:B------:R-:W1:Y:S02]  /*3a30*/  LDG.E.U8 R164, desc[UR36][R2.64+0x49] ;  /* 0x0000492402a47981 */ /* 0x000e64000c1e1100 */
[----:B-1----:R-:W-:-:S05]  /*3a40*/  PRMT R11, R164, 0x8880, RZ ;  /* 0x00008880a40b7816 */ /* 0x002fca00000000ff */
[----:B------:R-:W-:-:S07]  /*3a50*/  IMAD R10, R11, R152, RZ ;  /* 0x000000980b0a7224 */ /* 0x000fce00078e02ff */
.L_x_113:
[----:B------:R-:W-:Y:S05]  /*3a60*/  BSYNC B1 ;  /* 0x0000000000017941 */ /* 0x000fea0003800000 */
.L_x_112:
        /* <DEDUP_REMOVED lines=11> */
.L_x_115:
[----:B------:R-:W-:Y:S05]  /*3b20*/  BSYNC B1 ;  /* 0x0000000000017941 */ /* 0x000fea0003800000 */
.L_x_114:
[----:B-1----:R-:W-:Y:S01]  /*3b30*/  @!P4 IMAD R11, R62, R153, R10 ;  /* 0x000000993e0bc224 */ /* 0x002fe200078e020a */
[----:B------:R-:W-:Y:S04]  /*3b40*/  BSSY B1, `(.L_x_116) ;  /* 0x0000006000017945 */ /* 0x000fe80003800000 */
[----:B------:R1:W-:Y:S01]  /*3b50*/  @!P4 STG.E.U8 desc[UR36][R6.64+0x48], R11 ;  /* 0x0000480b0600c986 */ /* 0x0003e2000c101124 */
[----:B------:R-:W-:Y:S05]  /*3b60*/  @P3 BRA `(.L_x_117) ;  /* 0x00000000000c3947 */ /* 0x000fea0003800000 */
[----:B------:R-:W1:Y:S02]  /*3b70*/  LDG.E.U8 R164, desc[UR36][R8.64+0x49] ;  /* 0x0000492408a47981 */ /* 0x000e64000c1e1100 */
[----:B-1----:R-:W-:-:S05]  /*3b80*/  PRMT R11, R164, 0x8880, RZ ;  /* 0x00008880a40b7816 */ /* 0x002fca00000000ff */
[----:B------:R-:W-:-:S07]  /*3b90*/  IMAD R10, R11, R152, RZ ;  /* 0x000000980b0a7224 */ /* 0x000fce00078e02ff */
.L_x_117:
[----:B------:R-:W-:Y:S05]  /*3ba0*/  BSYNC B1 ;  /* 0x0000000000017941 */ /* 0x000fea0003800000 */
.L_x_116:
[----:B------:R-:W-:Y:S01]  /*3bb0*/  @!P3 IMAD R63, R63, R153, R10 ;  /* 0x000000993f3fb224 */ /* 0x000fe200078e020a */
[----:B------:R-:W-:Y:S04]  /*3bc0*/  BSSY B1, `(.L_x_118) ;  /* 0x0000006000017945 */ /* 0x000fe80003800000 */
[----:B------:R0:W-:Y:S01]  /*3bd0*/  @!P3 STG.E.U8 desc[UR36][R6.64+0x49], R63 ;  /* 0x0000493f0600b986 */ /* 0x0001e2000c101124 */
[----:B------:R-:W-:Y:S05]  /*3be0*/  @P5 BRA `(.L_x_119) ;  /* 0x00000000000c5947 */ /* 0x000fea0003800000 */
[----:B------:R-:W1:Y:S02]  /*3bf0*/  LDG.E.U8 R164, desc[UR36][R2.64+0x50] ;  /* 0x0000502402a47981 */ /* 0x000e64000c1e1100 */
[----:B-1----:R-:W-:-:S05]  /*3c00*/  PRMT R11, R164, 0x8880, RZ ;  /* 0x00008880a40b7816 */ /* 0x002fca00000000ff */
[----:B------:R-:W-:-:S07]  /*3c10*/  IMAD R10, R11, R152, RZ ;  /* 0x000000980b0a7224 */ /* 0x000fce00078e02ff */
.L_x_119:
[----:B------:R-:W-:Y:S05]  /*3c20*/  BSYNC B1 ;  /* 0x0000000000017941 */ /* 0x000fea0003800000 */
.L_x_118:
[----:B-1----:R-:W-:Y:S01]  /*3c30*/  @!P5 IMAD R11, R64, R153, R10 ;  /* 0x00000099400bd224 */ /* 0x002fe200078e020a */
[----:B------:R-:W-:Y:S04]  /*3c40*/  BSSY B1, `(.L_x_120) ;  /* 0x0000006000017945 */ /* 0x000fe80003800000 */
[----:B------:R1:W-:Y:S01]  /*3c50*/  @!P5 STG.E.U8 desc[UR36][R4.64+0x50], R11 ;  /* 0x0000500b0400d986 */ /* 0x0003e2000c101124 */
[----:B------:R-:W-:Y:S05]  /*3c60*/  @P2 BRA `(.L_x_121) ;  /* 0x00000000000c2947 */ /* 0x000fea0003800000 */
[----:B------:R-:W1:Y:S02]  /*3c70*/  LDG.E.U8 R164, desc[UR36][R2.64+0x51] ;  /* 0x0000512402a47981 */ /* 0x000e64000c1e1100 */
[----:B-1----:R-:W-:-:S05]  /*3c80*/  PRMT R11, R164, 0x8880, RZ ;  /* 0x00008880a40b7816 */ /* 0x002fca00000000ff */
[----:B------:R-:W-:-:S07]  /*3c90*/  IMAD R10, R11, R152, RZ ;  /* 0x000000980b0a7224 */ /* 0x000fce00078e02ff */
.L_x_121:
[----:B------:R-:W-:Y:S05]  /*3ca0*/  BSYNC B1 ;  /* 0x0000000000017941 */ /* 0x000fea0003800000 */
.L_x_120:
        /* <DEDUP_REMOVED lines=11> */
.L_x_123:
[----:B------:R-:W-:Y:S05]  /*3d60*/  BSYNC B1 ;  /* 0x0000000000017941 */ /* 0x000fea0003800000 */
.L_x_122:
[----:B-1----:R-:W-:Y:S01]  /*3d70*/  @!P4 IMAD R11, R66, R153, R10 ;  /* 0x00000099420bc224 */ /* 0x002fe200078e020a */
[----:B------:R-:W-:Y:S04]  /*3d80*/  BSSY B1, `(.L_x_124) ;  /* 0x0000006000017945 */ /* 0x000fe80003800000 */
[----:B------:R1:W-:Y:S01]  /*3d90*/  @!P4 STG.E.U8 desc[UR36][R6.64+0x50], R11 ;  /* 0x0000500b0600c986 */ /* 0x0003e2000c101124 */
[----:B------:R-:W-:Y:S05]  /*3da0*/  @P3 BRA `(.L_x_125) ;  /* 0x00000000000c3947 */ /* 0x000fea0003800000 */
[----:B------:R-:W1:Y:S02]  /*3db0*/  LDG.E.U8 R164, desc[UR36][R8.64+0x51] ;  /* 0x0000512408a47981 */ /* 0x000e64000c1e1100 */
[----:B-1----:R-:W-:-:S05]  /*3dc0*/  PRMT R11, R164, 0x8880, RZ ;  /* 0x00008880a40b7816 */ /* 0x002fca00000000ff */
[----:B------:R-:W-:-:S07]  /*3dd0*/  IMAD R10, R11, R152, RZ ;  /* 0x000000980b0a7224 */ /* 0x000fce00078e02ff */
.L_x_125:
[----:B------:R-:W-:Y:S05]  /*3de0*/  BSYNC B1 ;  /* 0x0000000000017941 */ /* 0x000fea0003800000 */
.L_x_124:
[----:B------:R-:W-:Y:S01]  /*3df0*/  @!P3 IMAD R67, R67, R153, R10 ;  /* 0x000000994343b224 */ /* 0x000fe200078e020a */
[----:B------:R-:W-:Y:S04]  /*3e00*/  BSSY B1, `(.L_x_126) ;  /* 0x0000006000017945 */ /* 0x000fe80003800000 */
[----:B------:R0:W-:Y:S01]  /*3e10*/  @!P3 STG.E.U8 desc[UR36][R6.64+0x51], R67 ;  /* 0x000051430600b986 */ /* 0x0001e2000c101124 */
[----:B------:R-:W-:Y:S05]  /*3e20*/  @P5 BRA `(.L_x_127) ;  /* 0x00000000000c5947 */ /* 0x000fea0003800000 */
[----:B------:R-:W1:Y:S02]  /*3e30*/  LDG.E.U8 R164, desc[UR36][R2.64+0x58] ;  /* 0x0000582402a47981 */ /* 0x000e64000c1e1100 */
[----:B-1----:R-:W-:-:S05]  /*3e40*/  PRMT R11, R164, 0x8880, RZ ;  /* 0x00008880a40b7816 */ /* 0x002fca00000000ff */
[----:B------:R-:W-:-:S07]  /*3e50*/  IMAD R10, R11, R152, RZ ;  /* 0x000000980b0a7224 */ /* 0x000fce00078e02ff */
.L_x_127:
[----:B------:R-:W-:Y:S05]  /*3e60*/  BSYNC B1 ;  /* 0x0000000000017941 */ /* 0x000fea0003800000 */
.L_x_126:
[----:B-1----:R-:W-:Y:S01]  /*3e70*/  @!P5 IMAD R11, R68, R153, R10 ;  /* 0x00000099440bd224 */ /* 0x002fe200078e020a */
[----:B------:R-:W-:Y:S04]  /*3e80*/  BSSY B1, `(.L_x_128) ;  /* 0x0000006000017945 */ /* 0x000fe80003800000 */
[----:B------:R1:W-:Y:S01]  /*3e90*/  @!P5 STG.E.U8 desc[UR36][R4.64+0x58], R11 ;  /* 0x0000580b0400d986 */ /* 0x0003e2000c101124 */
[----:B------:R-:W-:Y:S05]  /*3ea0*/  @P2 BRA `(.L_x_129) ;  /* 0x00000000000c2947 */ /* 0x000fea0003800000 */
[----:B------:R-:W1:Y:S02]  /*3eb0*/  LDG.E.U8 R164, desc[UR36][R2.64+0x59] ;  /* 0x0000592402a47981 */ /* 0x000e64000c1e1100 */
[----:B-1----:R-:W-:-:S05]  /*3ec0*/  PRMT R11, R164, 0x8880, RZ ;  /* 0x00008880a40b7816 */ /* 0x002fca00000000ff */
[----:B------:R-:W-:-:S07]  /*3ed0*/  IMAD R10, R11, R152, RZ ;  /* 0x000000980b0a7224 */ /* 0x000fce00078e02ff */
.L_x_129:
[----:B------:R-:W-:Y:S05]  /*3ee0*/  BSYNC B1 ;  /* 0x0000000000017941 */ /* 0x000fea0003800000 */
.L_x_128:
        /* <DEDUP_REMOVED lines=11> */
.L_x_131:
[----:B------:R-:W-:Y:S05]  /*3fa0*/  BSYNC B1 ;  /* 0x0000000000017941 */ /* 0x000fea0003800000 */
.L_x_130:
[----:B-1----:R-:W-:Y:S01]  /*3fb0*/  @!P4 IMAD R11, R70, R153, R10 ;  /* 0x00000099460bc224 */ /* 0x002fe200078e020a */
[----:B------:R-:W-:Y:S04]  /*3fc0*/  BSSY B1, `(.L_x_132) ;  /* 0x0000006000017945 */ /* 0x000fe80003800000 */
[----:B------:R1:W-:Y:S01]  /*3fd0*/  @!P4 STG.E.U8 desc[UR36][R6.64+0x58], R11 ;  /* 0x0000580b0600c986 */ /* 0x0003e2000c101124 */
[----:B------:R-:W-:Y:S05]  /*3fe0*/  @P3 BRA `(.L_x_133) ;  /* 0x00000000000c3947 */ /* 0x000fea0003800000 */
[----:B------:R-:W1:Y:S02]  /*3ff0*/  LDG.E.U8 R164, desc[UR36][R8.64+0x59] ;  /* 0x0000592408a47981 */ /* 0x000e64000c1e1100 */
[----:B-1----:R-:W-:-:S05]  /*4000*/  PRMT R11, R164, 0x8880, RZ ;  /* 0x00008880a40b7816 */ /* 0x002fca00000000ff */
[----:B------:R-:W-:-:S07]  /*4010*/  IMAD R10, R11, R152, RZ ;  /* 0x000000980b0a7224 */ /* 0x000fce00078e02ff */
.L_x_133:
[----:B------:R-:W-:Y:S05]  /*4020*/  BSYNC B1 ;  /* 0x0000000000017941 */ /* 0x000fea0003800000 */
.L_x_132:
[----:B------:R-:W-:Y:S01]  /*4030*/  @!P3 IMAD R71, R71, R153, R10 ;  /* 0x000000994747b224 */ /* 0x000fe200078e020a */
[----:B------:R-:W-:Y:S04]  /*4040*/  BSSY B1, `(.L_x_134) ;  /* 0x0000006000017945 */ /* 0x000fe80003800000 */
[----:B------:R0:W-:Y:S01]  /*4050*/  @!P3 STG.E.U8 desc[UR36][R6.64+0x59], R71 ;  /* 0x000059470600b986 */ /* 0x0001e2000c101124 */
[----:B------:R-:W-:Y:S05]  /*4060*/  @P5 BRA `(.L_x_135) ;  /* 0x00000000000c5947 */ /* 0x000fea0003800000 */
[----:B------:R-:W1:Y:S02]  /*4070*/  LDG.E.U8 R164, desc[UR36][R2.64+0x60] ;  /* 0x0000602402a47981 */ /* 0x000e64000c1e1100 */
[----:B-1----:R-:W-:-:S05]  /*4080*/  PRMT R11, R164, 0x8880, RZ ;  /* 0x00008880a40b7816 */ /* 0x002fca00000000ff */
[----:B------:R-:W-:-:S07]  /*4090*/  IMAD R10, R11, R152, RZ ;  /* 0x000000980b0a7224 */ /* 0x000fce00078e02ff */
.L_x_135:
[----:B------:R-:W-:Y:S05]  /*40a0*/  BSYNC B1 ;  /* 0x0000000000017941 */ /* 0x000fea0003800000 */
.L_x_134:
[----:B-1----:R-:W-:Y:S01]  /*40b0*/  @!P5 IMAD R11, R72, R153, R10 ;  /* 0x00000099480bd224 */ /* 0x002fe200078e020a */
[----:B------:R-:W-:Y:S04]  /*40c0*/  BSSY B1, `(.L_x_136) ;  /* 0x0000006000017945 */ /* 0x000fe80003800000 */
[----:B------:R1:W-:Y:S01]  /*40d0*/  @!P5 STG.E.U8 desc[UR36][R4.64+0x60], R11 ;  /* 0x0000600b0400d986 */ /* 0x0003e2000c101124 */
[----:B------:R-:W-:Y:S05]  /*40e0*/  @P2 BRA `(.L_x_137) ;  /* 0x00000000000c2947 */ /* 0x000fea0003800000 */
[----:B------:R-:W1:Y:S02]  /*40f0*/  LDG.E.U8 R164, desc[UR36][R2.64+0x61] ;  /* 0x0000612402a47981 */ /* 0x000e64000c1e1100 */
[----:B-1----:R-:W-:-:S05]  /*4100*/  PRMT R11, R164, 0x8880, RZ ;  /* 0x00008880a40b7816 */ /* 0x002fca00000000ff */
[----:B------:R-:W-:-:S07]  /*4110*/  IMAD R10, R11, R152, RZ ;  /* 0x000000980b0a7224 */ /* 0x000fce00078e02ff */
.L_x_137:
[----:B------:R-:W-:Y:S05]  /*4120*/  BSYNC B1 ;  /* 0x0000000000017941 */ /* 0x000fea0003800000 */
.L_x_136:
        /* <DEDUP_REMOVED lines=11> */
.L_x_139:
[----:B------:R-:W-:Y:S05]  /*41e0*/  BSYNC B1 ;  /* 0x0000000000017941 */ /* 0x000fea0003800000 */
.L_x_138:
[----:B-1----:R-:W-:Y:S01]  /*41f0*/  @!P4 IMAD R11, R74, R153, R10 ;  /* 0x000000994a0bc224 */ /* 0x002fe200078e020a */
[----:B------:R-:W-:Y:S04]  /*4200*/  BSSY B1, `(.L_x_140) ;  /* 0x0000006000017945 */ /* 0x000fe80003800000 */
[----:B------:R1:W-:Y:S01]  /*4210*/  @!P4 STG.E.U8 desc[UR36][R6.64+0x60], R11 ;  /* 0x0000600b0600c986 */ /* 0x0003e2000c101124 */
[----:B------:R-:W-:Y:S05]  /*4220*/  @P3 BRA `(.L_x_141) ;  /* 0x00000000000c3947 */ /* 0x000fea0003800000 */
[----:B------:R-:W1:Y:S02]  /*4230*/  LDG.E.U8 R164, desc[UR36][R8.64+0x61] ;  /* 0x0000612408a47981 */ /* 0x000e64000c1e1100 */
[----:B-1----:R-:W-:-:S05]  /*4240*/  PRMT R11, R164, 0x8880, RZ ;  /* 0x00008880a40b7816 */ /* 0x002fca00000000ff */
[----:B------:R-:W-:-:S07]  /*4250*/  IMAD R10, R11, R152, RZ ;  /* 0x000000980b0a7224 */ /* 0x000fce00078e02ff */
.L_x_141:
[----:B------:R-:W-:Y:S05]  /*4260*/  BSYNC B1 ;  /* 0x0000000000017941 */ /* 0x000fea0003800000 */
.L_x_140:
[----:B------:R-:W-:Y:S01]  /*4270*/  @!P3 IMAD R75, R75, R153, R10 ;  /* 0x000000994b4bb224 */ /* 0x000fe200078e020a */
[----:B------:R-:W-:Y:S04]  /*4280*/  BSSY B1, `(.L_x_142) ;  /* 0x0000006000017945 */ /* 0x000fe80003800000 */
[----:B------:R0:W-:Y:S01]  /*4290*/  @!P3 STG.E.U8 desc[UR36][R6.64+0x61], R75 ;  /* 0x0000614b0600b986 */ /* 0x0001e2000c101124 */
[----:B------:R-:W-:Y:S05]  /*42a0*/  @P5 BRA `(.L_x_143) ;  /* 0x00000000000c5947 */ /* 0x000fea0003800000 */
[----:B------:R-:W1:Y:S02]  /*42b0*/  LDG.E.U8 R164, desc[UR36][R2.64+0x68] ;  /* 0x0000682402a47981 */ /* 0x000e64000c1e1100 */
[----:B-1----:R-:W-:-:S05]  /*42c0*/  PRMT R11, R164, 0x8880, RZ ;  /* 0x00008880a40b7816 */ /* 0x002fca00000000ff */
[----:B------:R-:W-:-:S07]  /*42d0*/  IMAD R10, R11, R152, RZ ;  /* 0x000000980b0a7224 */ /* 0x000fce00078e02ff */
.L_x_143:
[----:B------:R-:W-:Y:S05]  /*42e0*/  BSYNC B1 ;  /* 0x0000000000017941 */ /* 0x000fea0003800000 */
.L_x_142:
[----:B-1----:R-:W-:Y:S01]  /*42f0*/  @!P5 IMAD R11, R76, R153, R10 ;  /* 0x000000994c0bd224 */ /* 0x002fe200078e020a */
[----:B------:R-:W-:Y:S04]  /*4300*/  BSSY B1, `(.L_x_144) ;  /* 0x0000006000017945 */ /* 0x000fe80003800000 */
[----:B------:R1:W-:Y:S01]  /*4310*/  @!P5 STG.E.U8 desc[UR36][R4.64+0x68], R11 ;  /* 0x0000680b0400d986 */ /* 0x0003e2000c101124 */
[----:B------:R-:W-:Y:S05]  /*4320*/  @P2 BRA `(.L_x_145) ;  /* 0x00000000000c2947 */ /* 0x000fea0003800000 */
[----:B------:R-:W1:Y:S02]  /*4330*/  LDG.E.U8 R164, desc[UR36][R2.64+0x69] ;  /* 0x0000692402a47981 */ /* 0x000e64000c1e1100 */
[----:B-1----:R-:W-:-:S05]  /*4340*/  PRMT R11, R164, 0x8880, RZ ;  /* 0x00008880a40b7816 */ /* 0x002fca00000000ff */
[----:B------:R-:W-:-:S07]  /*4350*/  IMAD R10, R11, R152, RZ ;  /* 0x000000980b0a7224 */ /* 0x000fce00078e02ff */
.L_x_145:
[----:B------:R-:W-:Y:S05]  /*4360*/  BSYNC B1 ;  /* 0x0000000000017941 */ /* 0x000fea0003800000 */
.L_x_144:
        /* <DEDUP_REMOVED lines=11> */
.L_x_147:
[----:B------:R-:W-:Y:S05]  /*4420*/  BSYNC B1 ;  /* 0x0000000000017941 */ /* 0x000fea0003800000 */
.L_x_146:
[----:B-1----:R-:W-:Y:S01]  /*4430*/  @!P4 IMAD R11, R78, R153, R10 ;  /* 0x000000994e0bc224 */ /* 0x002fe200078e020a */
[----:B------:R-:W-:Y:S04]  /*4440*/  BSSY B1, `(.L_x_148) ;  /* 0x0000006000017945 */ /* 0x000fe80003800000 */
[----:B------:R1:W-:Y:S01]  /*4450*/  @!P4 STG.E.U8 desc[UR36][R6.64+0x68], R11 ;  /* 0x0000680b0600c986 */ /* 0x0003e2000c101124 */
[----:B------:R-:W-:Y:S05]  /*4460*/  @P3 BRA `(.L_x_149) ;  /* 0x00000000000c3947 */ /* 0x000fea0003800000 */
[----:B------:R-:W1:Y:S02]  /*4470*/  LDG.E.U8 R164, desc[UR36][R8.64+0x69] ;  /* 0x0000692408a47981 */ /* 0x000e64000c1e1100 */
[----:B-1----:R-:W-:-:S05]  /*4480*/  PRMT R11, R164, 0x8880, RZ ;  /* 0x00008880a40b7816 */ /* 0x002fca00000000ff */
[----:B------:R-:W-:-:S07]  /*4490*/  IMAD R10, R11, R152, RZ ;  /* 0x000000980b0a7224 */ /* 0x000fce00078e02ff */
.L_x_149:
[----:B------:R-:W-:Y:S05]  /*44a0*/  BSYNC B1 ;  /* 0x0000000000017941 */ /* 0x000fea0003800000 */
.L_x_148:
[----:B------:R-:W-:Y:S01]  /*44b0*/  @!P3 IMAD R79, R79, R153, R10 ;  /* 0x000000994f4fb224 */ /* 0x000fe200078e020a */
[----:B------:R-:W-:Y:S04]  /*44c0*/  BSSY B1, `(.L_x_150) ;  /* 0x0000006000017945 */ /* 0x000fe80003800000 */
[----:B------:R0:W-:Y:S01]  /*44d0*/  @!P3 STG.E.U8 desc[UR36][R6.64+0x69], R79 ;  /* 0x0000694f0600b986 */ /* 0x0001e2000c101124 */
[----:B------:R-:W-:Y:S05]  /*44e0*/  @P5 BRA `(.L_x_151) ;  /* 0x00000000000c5947 */ /* 0x000fea0003800000 */
[----:B------:R-:W1:Y:S02]  /*44f0*/  LDG.E.U8 R164, desc[UR36][R2.64+0x70] ;  /* 0x0000702402a47981 */ /* 0x000e64000c1e1100 */
[----:B-1----:R-:W-:-:S05]  /*4500*/  PRMT R11, R164, 0x8880, RZ ;  /* 0x00008880a40b7816 */ /* 0x002fca00000000ff */
[----:B------:R-:W-:-:S07]  /*4510*/  IMAD R10, R11, R152, RZ ;  /* 0x000000980b0a7224 */ /* 0x000fce00078e02ff */
.L_x_151:
[----:B------:R-:W-:Y:S05]  /*4520*/  BSYNC B1 ;  /* 0x0000000000017941 */ /* 0x000fea0003800000 */
.L_x_150:
[----:B-1----:R-:W-:Y:S01]  /*4530*/  @!P5 IMAD R11, R80, R153, R10 ;  /* 0x00000099500bd224 */ /* 0x002fe200078e020a */
[----:B------:R-:W-:Y:S04]  /*4540*/  BSSY B1, `(.L_x_152) ;  /* 0x0000006000017945 */ /* 0x000fe80003800000 */
[----:B------:R1:W-:Y:S01]  /*4550*/  @!P5 STG.E.U8 desc[UR36][R4.64+0x70], R11 ;  /* 0x0000700b0400d986 */ /* 0x0003e2000c101124 */
[----:B------:R-:W-:Y:S05]  /*4560*/  @P2 BRA `(.L_x_153) ;  /* 0x00000000000c2947 */ /* 0x000fea0003800000 */
[----:B------:R-:W1:Y:S02]  /*4570*/  LDG.E.U8 R164, desc[UR36][R2.64+0x71] ;  /* 0x0000712402a47981 */ /* 0x000e64000c1e1100 */
[----:B-1----:R-:W-:-:S05]  /*4580*/  PRMT R11, R164, 0x8880, RZ ;  /* 0x00008880a40b7816 */ /* 0x002fca00000000ff */
[----:B------:R-:W-:-:S07]  /*4590*/  IMAD R10, R11, R152, RZ ;  /* 0x000000980b0a7224 */ /* 0x000fce00078e02ff */
.L_x_153:
[----:B------:R-:W-:Y:S05]  /*45a0*/  BSYNC B1 ;  /* 0x0000000000017941 */ /* 0x000fea0003800000 */
.L_x_152:
        /* <DEDUP_REMOVED lines=11> */
.L_x_155:
[----:B------:R-:W-:Y:S05]  /*4660*/  BSYNC B1 ;  /* 0x0000000000017941 */ /* 0x000fea0003800000 */
.L_x_154:
[----:B-1----:R-:W-:Y:S01]  /*4670*/  @!P4 IMAD R11, R82, R153, R10 ;  /* 0x00000099520bc224 */ /* 0x002fe200078e020a */
[----:B------:R-:W-:Y:S04]  /*4680*/  BSSY B1, `(.L_x_156) ;  /* 0x0000006000017945 */ /* 0x000fe80003800000 */
[----:B------:R1:W-:Y:S01]  /*4690*/  @!P4 STG.E.U8 desc[UR36][R6.64+0x70], R11 ;  /* 0x0000700b0600c986 */ /* 0x0003e2000c101124 */
[----:B------:R-:W-:Y:S05]  /*46a0*/  @P3 BRA `(.L_x_157) ;  /* 0x00000000000c3947 */ /* 0x000fea0003800000 */
[----:B------:R-:W1:Y:S02]  /*46b0*/  LDG.E.U8 R164, desc[UR36][R8.64+0x71] ;  /* 0x0000712408a47981 */ /* 0x000e64000c1e1100 */
[----:B-1----:R-:W-:-:S05]  /*46c0*/  PRMT R11, R164, 0x8880, RZ ;  /* 0x00008880a40b7816 */ /* 0x002fca00000000ff */
[----:B------:R-:W-:-:S07]  /*46d0*/  IMAD R10, R11, R152, RZ ;  /* 0x000000980b0a7224 */ /* 0x000fce00078e02ff */
.L_x_157:
[----:B------:R-:W-:Y:S05]  /*46e0*/  BSYNC B1 ;  /* 0x0000000000017941 */ /* 0x000fea0003800000 */
.L_x_156:
[----:B------:R-:W-:Y:S01]  /*46f0*/  @!P3 IMAD R83, R83, R153, R10 ;  /* 0x000000995353b224 */ /* 0x000fe200078e020a */
[----:B------:R-:W-:Y:S04]  /*4700*/  BSSY B1, `(.L_x_158) ;  /* 0x0000006000017945 */ /* 0x000fe80003800000 */
[----:B------:R0:W-:Y:S01]  /*4710*/  @!P3 STG.E.U8 desc[UR36][R6.64+0x71], R83 ;  /* 0x000071530600b986 */ /* 0x0001e2000c101124 */
[----:B------:R-:W-:Y:S05]  /*4720*/  @P5 BRA `(.L_x_159) ;  /* 0x00000000000c5947 */ /* 0x000fea0003800000 */
[----:B------:R-:W1:Y:S02]  /*4730*/  LDG.E.U8 R164, desc[UR36][R2.64+0x78] ;  /* 0x0000782402a47981 */ /* 0x000e64000c1e1100 */
[----:B-1----:R-:W-:-:S05]  /*4740*/  PRMT R11, R164, 0x8880, RZ ;  /* 0x00008880a40b7816 */ /* 0x002fca00000000ff */
[----:B------:R-:W-:-:S07]  /*4750*/  IMAD R10, R11, R152, RZ ;  /* 0x000000980b0a7224 */ /* 0x000fce00078e02ff */
.L_x_159:
[----:B------:R-:W-:Y:S05]  /*4760*/  BSYNC B1 ;  /* 0x0000000000017941 */ /* 0x000fea0003800000 */
.L_x_158:
[----:B-1----:R-:W-:Y:S01]  /*4770*/  @!P5 IMAD R11, R84, R153, R10 ;  /* 0x00000099540bd224 */ /* 0x002fe200078e020a */
[----:B------:R-:W-:Y:S04]  /*4780*/  BSSY B1, `(.L_x_160) ;  /* 0x0000006000017945 */ /* 0x000fe80003800000 */
[----:B------:R1:W-:Y:S01]  /*4790*/  @!P5 STG.E.U8 desc[UR36][R4.64+0x78], R11 ;  /* 0x0000780b0400d986 */ /* 0x0003e2000c101124 */
[----:B------:R-:W-:Y:S05]  /*47a0*/  @P2 BRA `(.L_x_161) ;  /* 0x00000000000c2947 */ /* 0x000fea0003800000 */
[----:B------:R-:W1:Y:S02]  /*47b0*/  LDG.E.U8 R164, desc[UR36][R2.64+0x79] ;  /* 0x0000792402a47981 */ /* 0x000e64000c1e1100 */
[----:B-1----:R-:W-:-:S05]  /*47c0*/  PRMT R11, R164, 0x8880, RZ ;  /* 0x00008880a40b7816 */ /* 0x002fca00000000ff */
[----:B------:R-:W-:-:S07]  /*47d0*/  IMAD R10, R11, R152, RZ ;  /* 0x000000980b0a7224 */ /* 0x000fce00078e02ff */
.L_x_161:
[----:B------:R-:W-:Y:S05]  /*47e0*/  BSYNC B1 ;  /* 0x0000000000017941 */ /* 0x000fea0003800000 */
.L_x_160:
        /* <DEDUP_REMOVED lines=11> */
.L_x_163:
[----:B------:R-:W-:Y:S05]  /*48a0*/  BSYNC B1 ;  /* 0x0000000000017941 */ /* 0x000fea0003800000 */
.L_x_162:
[----:B-1----:R-:W-:Y:S01]  /*48b0*/  @!P4 IMAD R11, R86, R153, R10 ;  /* 0x00000099560bc224 */ /* 0x002fe200078e020a */
[----:B------:R-:W-:Y:S04]  /*48c0*/  BSSY B1, `(.L_x_164) ;  /* 0x0000006000017945 */ /* 0x000fe80003800000 */
[----:B------:R1:W-:Y:S01]  /*48d0*/  @!P4 STG.E.U8 desc[UR36][R6.64+0x78], R11 ;  /* 0x0000780b0600c986 */ /* 0x0003e2000c101124 */
[----:B------:R-:W-:Y:S05]  /*48e0*/  @P3 BRA `(.L_x_165) ;  /* 0x00000000000c3947 */ /* 0x000fea0003800000 */
[----:B------:R-:W1:Y:S02]  /*48f0*/  LDG.E.U8 R164, desc[UR36][R8.64+0x79] ;  /* 0x0000792408a47981 */ /* 0x000e64000c1e1100 */
[----:B-1----:R-:W-:-:S05]  /*4900*/  PRMT R11, R164, 0x8880, RZ ;  /* 0x00008880a40b7816 */ /* 0x002fca00000000ff */
[----:B------:R-:W-:-:S07]  /*4910*/  IMAD R10, R11, R152, RZ ;  /* 0x000000980b0a7224 */ /* 0x000fce00078e02ff */
.L_x_165:
[----:B------:R-:W-:Y:S05]  /*4920*/  BSYNC B1 ;  /* 0x0000000000017941 */ /* 0x000fea0003800000 */
.L_x_164:
[----:B------:R-:W-:Y:S01]  /*4930*/  @!P3 IMAD R87, R87, R153, R10 ;  /* 0x000000995757b224 */ /* 0x000fe200078e020a */
[----:B------:R-:W-:Y:S04]  /*4940*/  BSSY B1, `(.L_x_166) ;  /* 0x0000006000017945 */ /* 0x000fe80003800000 */
[----:B------:R0:W-:Y:S01]  /*4950*/  @!P3 STG.E.U8 desc[UR36][R6.64+0x79], R87 ;  /* 0x000079570600b986 */ /* 0x0001e2000c101124 */
[----:B------:R-:W-:Y:S05]  /*4960*/  @P5 BRA `(.L_x_167) ;  /* 0x00000000000c5947 */ /* 0x000fea0003800000 */
[----:B------:R-:W1:Y:S02]  /*4970*/  LDG.E.U8 R164, desc[UR36][R2.64+0x80] ;  /* 0x0000802402a47981 */ /* 0x000e64000c1e1100 */
[----:B-1----:R-:W-:-:S05]  /*4980*/  PRMT R11, R164, 0x8880, RZ ;  /* 0x00008880a40b7816 */ /* 0x002fca00000000ff */
[----:B------:R-:W-:-:S07]  /*4990*/  IMAD R10, R11, R152, RZ ;  /* 0x000000980b0a7224 */ /* 0x000fce00078e02ff */
.L_x_167:
[----:B------:R-:W-:Y:S05]  /*49a0*/  BSYNC B1 ;  /* 0x0000000000017941 */ /* 0x000fea0003800000 */
.L_x_166:
[----:B-1----:R-:W-:Y:S01]  /*49b0*/  @!P5 IMAD R11, R88, R153, R10 ;  /* 0x00000099580bd224 */ /* 0x002fe200078e020a */
[----:B------:R-:W-:Y:S04]  /*49c0*/  BSSY B1, `(.L_x_168) ;  /* 0x0000006000017945 */ /* 0x000fe80003800000 */
[----:B------:R1:W-:Y:S01]  /*49d0*/  @!P5 STG.E.U8 desc[UR36][R4.64+0x80], R11 ;  /* 0x0000800b0400d986 */ /* 0x0003e2000c101124 */
[----:B------:R-:W-:Y:S05]  /*49e0*/  @P2 BRA `(.L_x_169) ;  /* 0x00000000000c2947 */ /* 0x000fea0003800000 */
[----:B------:R-:W1:Y:S02]  /*49f0*/  LDG.E.U8 R164, desc[UR36][R2.64+0x81] ;  /* 0x0000812402a47981 */ /* 0x000e64000c1e1100 */
[----:B-1----:R-:W-:-:S05]  /*4a00*/  PRMT R11, R164, 0x8880, RZ ;  /* 0x00008880a40b7816 */ /* 0x002fca00000000ff */
[----:B------:R-:W-:-:S07]  /*4a10*/  IMAD R10, R11, R152, RZ ;  /* 0x000000980b0a7224 */ /* 0x000fce00078e02ff */
.L_x_169:
[----:B------:R-:W-:Y:S05]  /*4a20*/  BSYNC B1 ;  /* 0x0000000000017941 */ /* 0x000fea0003800000 */
.L_x_168:
        /* <DEDUP_REMOVED lines=11> */
.L_x_171:
[----:B------:R-:W-:Y:S05]  /*4ae0*/  BSYNC B1 ;  /* 0x0000000000017941 */ /* 0x000fea0003800000 */
.L_x_170:
[----:B-1----:R-:W-:Y:S01]  /*4af0*/  @!P4 IMAD R11, R90, R153, R10 ;  /* 0x000000995a0bc224 */ /* 0x002fe200078e020a */
[----:B------:R-:W-:Y:S04]  /*4b00*/  BSSY B1, `(.L_x_172) ;  /* 0x0000006000017945 */ /* 0x000fe80003800000 */
[----:B------:R1:W-:Y:S01]  /*4b10*/  @!P4 STG.E.U8 desc[UR36][R6.64+0x80], R11 ;  /* 0x0000800b0600c986 */ /* 0x0003e2000c101124 */
[----:B------:R-:W-:Y:S05]  /*4b20*/  @P3 BRA `(.L_x_173) ;  /* 0x00000000000c3947 */ /* 0x000fea0003800000 */
[----:B------:R-:W1:Y:S02]  /*4b30*/  LDG.E.U8 R164, desc[UR36][R8.64+0x81] ;  /* 0x0000812408a47981 */ /* 0x000e64000c1e1100 */
[----:B-1----:R-:W-:-:S05]  /*4b40*/  PRMT R11, R164, 0x8880, RZ ;  /* 0x00008880a40b7816 */ /* 0x002fca00000000ff */
[----:B------:R-:W-:-:S07]  /*4b50*/  IMAD R10, R11, R152, RZ ;  /* 0x000000980b0a7224 */ /* 0x000fce00078e02ff */
.L_x_173:
[----:B------:R-:W-:Y:S05]  /*4b60*/  BSYNC B1 ;  /* 0x0000000000017941 */ /* 0x000fea0003800000 */
.L_x_172:
[----:B------:R-:W-:Y:S01]  /*4b70*/  @!P3 IMAD R91, R91, R153, R10 ;  /* 0x000000995b5bb224 */ /* 0x000fe200078e020a */
[----:B------:R-:W-:Y:S04]  /*4b80*/  BSSY B1, `(.L_x_174) ;  /* 0x0000006000017945 */ /* 0x000fe80003800000 */
[----:B------:R0:W-:Y:S01]  /*4b90*/  @!P3 STG.E.U8 desc[UR36][R6.64+0x81], R91 ;  /* 0x0000815b0600b986 */ /* 0x0001e2000c101124 */
[----:B------:R-:W-:Y:S05]  /*4ba0*/  @P5 BRA `(.L_x_175) ;  /* 0x00000000000c5947 */ /* 0x000fea0003800000 */
[----:B------:R-:W1:Y:S02]  /*4bb0*/  LDG.E.U8 R164, desc[UR36][R2.64+0x88] ;  /* 0x0000882402a47981 */ /* 0x000e64000c1e1100 */
[----:B-1----:R-:W-:-:S05]  /*4bc0*/  PRMT R11, R164, 0x8880, RZ ;  /* 0x00008880a40b7816 */ /* 0x002fca00000000ff */
[----:B------:R-:W-:-:S07]  /*4bd0*/  IMAD R10, R11, R152, RZ ;  /* 0x000000980b0a7224 */ /* 0x000fce00078e02ff */
.L_x_175:
[----:B------:R-:W-:Y:S05]  /*4be0*/  BSYNC B1 ;  /* 0x0000000000017941 */ /* 0x000fea0003800000 */
.L_x_174:
[----:B-1----:R-:W-:Y:S01]  /*4bf0*/  @!P5 IMAD R11, R92, R153, R10 ;  /* 0x000000995c0bd224 */ /* 0x002fe200078e020a */
[----:B------:R-:W-:Y:S04]  /*4c00*/  BSSY B1, `(.L_x_176) ;  /* 0x0000006000017945 */ /* 0x000fe80003800000 */
[----:B------:R1:W-:Y:S01]  /*4c10*/  @!P5 STG.E.U8 desc[UR36][R4.64+0x88], R11 ;  /* 0x0000880b0400d986 */ /* 0x0003e2000c101124 */
[----:B------:R-:W-:Y:S05]  /*4c20*/  @P2 BRA `(.L_x_177) ;  /* 0x00000000000c2947 */ /* 0x000fea0003800000 */
[----:B------:R-:W1:Y:S02]  /*4c30*/  LDG.E.U8 R164, desc[UR36][R2.64+0x89] ;  /* 0x0000892402a47981 */ /* 0x000e64000c1e1100 */
[----:B-1----:R-:W-:-:S05]  /*4c40*/  PRMT R11, R164, 0x8880, RZ ;  /* 0x00008880a40b7816 */ /* 0x002fca00000000ff */
[----:B------:R-:W-:-:S07]  /*4c50*/  IMAD R10, R11, R152, RZ ;  /* 0x000000980b0a7224 */ /* 0x000fce00078e02ff */
.L_x_177:
[----:B------:R-:W-:Y:S05]  /*4c60*/  BSYNC B1 ;  /* 0x0000000000017941 */ /* 0x000fea0003800000 */
.L_x_176:
        /* <DEDUP_REMOVED lines=11> */
.L_x_179:
[----:B------:R-:W-:Y:S05]  /*4d20*/  BSYNC B1 ;  /* 0x0000000000017941 */ /* 0x000fea0003800000 */
.L_x_178:
[----:B-1----:R-:W-:Y:S01]  /*4d30*/  @!P4 IMAD R11, R94, R153, R10 ;  /* 0x000000995e0bc224 */ /* 0x002fe200078e020a */
[----:B------:R-:W-:Y:S04]  /*4d40*/  BSSY B1, `(.L_x_180) ;  /* 0x0000006000017945 */ /* 0x000fe80003800000 */
[----:B------:R1:W-:Y:S01]  /*4d50*/  @!P4 STG.E.U8 desc[UR36][R6.64+0x88], R11 ;  /* 0x0000880b0600c986 */ /* 0x0003e2000c101124 */
[----:B------:R-:W-:Y:S05]  /*4d60*/  @P3 BRA `(.L_x_181) ;  /* 0x00000000000c3947 */ /* 0x000fea0003800000 */
[----:B------:R-:W1:Y:S02]  /*4d70*/  LDG.E.U8 R164, desc[UR36][R8.64+0x89] ;  /* 0x0000892408a47981 */ /* 0x000e64000c1e1100 */
[----:B-1----:R-:W-:-:S05]  /*4d80*/  PRMT R11, R164, 0x8880, RZ ;  /* 0x00008880a40b7816 */ /* 0x002fca00000000ff */
[----:B------:R-:W-:-:S07]  /*4d90*/  IMAD R10, R11, R152, RZ ;  /* 0x000000980b0a7224 */ /* 0x000fce00078e02ff */
.L_x_181:
[----:B------:R-:W-:Y:S05]  /*4da0*/  BSYNC B1 ;  /* 0x0000000000017941 */ /* 0x000fea0003800000 */
.L_x_180:
[----:B------:R-:W-:Y:S01]  /*4db0*/  @!P3 IMAD R95, R95, R153, R10 ;  /* 0x000000995f5fb224 */ /* 0x000fe200078e020a */
[----:B------:R-:W-:Y:S04]  /*4dc0*/  BSSY B1, `(.L_x_182) ;  /* 0x0000006000017945 */ /* 0x000fe80003800000 */
[----:B------:R0:W-:Y:S01]  /*4dd0*/  @!P3 STG.E.U8 desc[UR36][R6.64+0x89], R95 ;  /* 0x0000895f0600b986 */ /* 0x0001e2000c101124 */
[----:B------:R-:W-:Y:S05]  /*4de0*/  @P5 BRA `(.L_x_183) ;  /* 0x00000000000c5947 */ /* 0x000fea0003800000 */
[----:B------:R-:W1:Y:S02]  /*4df0*/  LDG.E.U8 R164, desc[UR36][R2.64+0x90] ;  /* 0x0000902402a47981 */ /* 0x000e64000c1e1100 */
[----:B-1----:R-:W-:-:S05]  /*4e00*/  PRMT R11, R164, 0x8880, RZ ;  /* 0x00008880a40b7816 */ /* 0x002fca00000000ff */
[----:B------:R-:W-:-:S07]  /*4e10*/  IMAD R10, R11, R152, RZ ;  /* 0x000000980b0a7224 */ /* 0x000fce00078e02ff */
.L_x_183:
[----:B------:R-:W-:Y:S05]  /*4e20*/  BSYNC B1 ;  /* 0x0000000000017941 */ /* 0x000fea0003800000 */
.L_x_182:
[----:B-1----:R-:W-:Y:S01]  /*4e30*/  @!P5 IMAD R11, R96, R153, R10 ;  /* 0x00000099600bd224 */ /* 0x002fe200078e020a */
[----:B------:R-:W-:Y:S04]  /*4e40*/  BSSY B1, `(.L_x_184) ;  /* 0x0000006000017945 */ /* 0x000fe80003800000 */
[----:B------:R1:W-:Y:S01]  /*4e50*/  @!P5 STG.E.U8 desc[UR36][R4.64+0x90], R11 ;  /* 0x0000900b0400d986 */ /* 0x0003e2000c101124 */
[----:B------:R-:W-:Y:S05]  /*4e60*/  @P2 BRA `(.L_x_185) ;  /* 0x00000000000c2947 */ /* 0x000fea0003800000 */
[----:B------:R-:W1:Y:S02]  /*4e70*/  LDG.E.U8 R164, desc[UR36][R2.64+0x91] ;  /* 0x0000912402a47981 */ /* 0x000e64000c1e1100 */
[----:B-1----:R-:W-:-:S05]  /*4e80*/  PRMT R11, R164, 0x8880, RZ ;  /* 0x00008880a40b7816 */ /* 0x002fca00000000ff */
[----:B------:R-:W-:-:S07]  /*4e90*/  IMAD R10, R11, R152, RZ ;  /* 0x000000980b0a7224 */ /* 0x000fce00078e02ff */
.L_x_185:
[----:B------:R-:W-:Y:S05]  /*4ea0*/  BSYNC B1 ;  /* 0x0000000000017941 */ /* 0x000fea0003800000 */
.L_x_184:
        /* <DEDUP_REMOVED lines=11> */
.L_x_187:
[----:B------:R-:W-:Y:S05]  /*4f60*/  BSYNC B1 ;  /* 0x0000000000017941 */ /* 0x000fea0003800000 */
.L_x_186:
[----:B-1----:R-:W-:Y:S01]  /*4f70*/  @!P4 IMAD R11, R98, R153, R10 ;  /* 0x00000099620bc224 */ /* 0x002fe200078e020a */
[----:B------:R-:W-:Y:S04]  /*4f80*/  BSSY B1, `(.L_x_188) ;  /* 0x0000006000017945 */ /* 0x000fe80003800000 */
[----:B------:R1:W-:Y:S01]  /*4f90*/  @!P4 STG.E.U8 desc[UR36][R6.64+0x90], R11 ;  /* 0x0000900b0600c986 */ /* 0x0003e2000c101124 */
[----:B------:R-:W-:Y:S05]  /*4fa0*/  @P3 BRA `(.L_x_189) ;  /* 0x00000000000c3947 */ /* 0x000fea0003800000 */
[----:B------:R-:W1:Y:S02]  /*4fb0*/  LDG.E.U8 R164, desc[UR36][R8.64+0x91] ;  /* 0x0000912408a47981 */ /* 0x000e64000c1e1100 */
[----:B-1----:R-:W-:-:S05]  /*4fc0*/  PRMT R11, R164, 0x8880, RZ ;  /* 0x00008880a40b7816 */ /* 0x002fca00000000ff */
[----:B------:R-:W-:-:S07]  /*4fd0*/  IMAD R10, R11, R152, RZ ;  /* 0x000000980b0a7224 */ /* 0x000fce00078e02ff */
.L_x_189:
[----:B------:R-:W-:Y:S05]  /*4fe0*/  BSYNC B1 ;  /* 0x0000000000017941 */ /* 0x000fea0003800000 */
.L_x_188:
[----:B------:R-:W-:Y:S01]  /*4ff0*/  @!P3 IMAD R99, R99, R153, R10 ;  /* 0x000000996363b224 */ /* 0x000fe200078e020a */
[----:B------:R-:W-:Y:S04]  /*5000*/  BSSY B1, `(.L_x_190) ;  /* 0x0000006000017945 */ /* 0x000fe80003800000 */
[----:B------:R0:W-:Y:S01]  /*5010*/  @!P3 STG.E.U8 desc[UR36][R6.64+0x91], R99 ;  /* 0x000091630600b986 */ /* 0x0001e2000c101124 */
[----:B------:R-:W-:Y:S05]  /*5020*/  @P5 BRA `(.L_x_191) ;  /* 0x00000000000c5947 */ /* 0x000fea0003800000 */
[----:B------:R-:W1:Y:S02]  /*5030*/  LDG.E.U8 R164, desc[UR36][R2.64+0x98] ;  /* 0x0000982402a47981 */ /* 0x000e64000c1e1100 */
[----:B-1----:R-:W-:-:S05]  /*5040*/  PRMT R11, R164, 0x8880, RZ ;  /* 0x00008880a40b7816 */ /* 0x002fca00000000ff */
[----:B------:R-:W-:-:S07]  /*5050*/  IMAD R10, R11, R152, RZ ;  /* 0x000000980b0a7224 */ /* 0x000fce00078e02ff */
.L_x_191:
[----:B------:R-:W-:Y:S05]  /*5060*/  BSYNC B1 ;  /* 0x0000000000017941 */ /* 0x000fea0003800000 */
.L_x_190:
[----:B-1----:R-:W-:Y:S01]  /*5070*/  @!P5 IMAD R11, R100, R153, R10 ;  /* 0x00000099640bd224 */ /* 0x002fe200078e020a */
[----:B------:R-:W-:Y:S04]  /*5080*/  BSSY B1, `(.L_x_192) ;  /* 0x0000006000017945 */ /* 0x000fe80003800000 */
[----:B------:R1:W-:Y:S01]  /*5090*/  @!P5 STG.E.U8 desc[UR36][R4.64+0x98], R11 ;  /* 0x0000980b0400d986 */ /* 0x0003e2000c101124 */
[----:B------:R-:W-:Y:S05]  /*50a0*/  @P2 BRA `(.L_x_193) ;  /* 0x00000000000c2947 */ /* 0x000fea0003800000 */
[----:B------:R-:W1:Y:S02]  /*50b0*/  LDG.E.U8 R164, desc[UR36][R2.64+0x99] ;  /* 0x0000992402a47981 */ /* 0x000e64000c1e1100 */
[----:B-1----:R-:W-:-:S05]  /*50c0*/  PRMT R11, R164, 0x8880, RZ ;  /* 0x00008880a40b7816 */ /* 0x002fca00000000ff */
[----:B------:R-:W-:-:S07]  /*50d0*/  IMAD R10, R11, R152, RZ ;  /* 0x000000980b0a7224 */ /* 0x000fce00078e02ff */
.L_x_193:
[----:B------:R-:W-:Y:S05]  /*50e0*/  BSYNC B1 ;  /* 0x0000000000017941 */ /* 0x000fea0003800000 */
.L_x_192:
        /* <DEDUP_REMOVED lines=11> */
.L_x_195:
[----:B------:R-:W-:Y:S05]  /*51a0*/  BSYNC B1 ;  /* 0x0000000000017941 */ /* 0x000fea0003800000 */
.L_x_194:
[----:B-1----:R-:W-:Y:S01]  /*51b0*/  @!P4 IMAD R11, R102, R153, R10 ;  /* 0x00000099660bc224 */ /* 0x002fe200078e020a */
[----:B------:R-:W-:Y:S04]  /*51c0*/  BSSY B1, `(.L_x_196) ;  /* 0x0000006000017945 */ /* 0x000fe80003800000 */
[----:B------:R1:W-:Y:S01]  /*51d0*/  @!P4 STG.E.U8 desc[UR36][R6.64+0x98], R11 ;  /* 0x0000980b0600c986 */ /* 0x0003e2000c101124 */
[----:B------:R-:W-:Y:S05]  /*51e0*/  @P3 BRA `(.L_x_197) ;  /* 0x00000000000c3947 */ /* 0x000fea0003800000 */
[----:B------:R-:W1:Y:S02]  /*51f0*/  LDG.E.U8 R164, desc[UR36][R8.64+0x99] ;  /* 0x0000992408a47981 */ /* 0x000e64000c1e1100 */
[----:B-1----:R-:W-:-:S05]  /*5200*/  PRMT R11, R164, 0x8880, RZ ;  /* 0x00008880a40b7816 */ /* 0x002fca00000000ff */
[----:B------:R-:W-:-:S07]  /*5210*/  IMAD R10, R11, R152, RZ ;  /* 0x000000980b0a7224 */ /* 0x000fce00078e02ff */
.L_x_197:
[----:B------:R-:W-:Y:S05]  /*5220*/  BSYNC B1 ;  /* 0x0000000000017941 */ /* 0x000fea0003800000 */
.L_x_196:
[----:B------:R-:W-:Y:S01]  /*5230*/  @!P3 IMAD R103, R103, R153, R10 ;  /* 0x000000996767b224 */ /* 0x000fe200078e020a */
[----:B------:R-:W-:Y:S04]  /*5240*/  BSSY B1, `(.L_x_198) ;  /* 0x0000006000017945 */ /* 0x000fe80003800000 */
[----:B------:R0:W-:Y:S01]  /*5250*/  @!P3 STG.E.U8 desc[UR36][R6.64+0x99], R103 ;  /* 0x000099670600b986 */ /* 0x0001e2000c101124 */
[----:B------:R-:W-:Y:S05]  /*5260*/  @P5 BRA `(.L_x_199) ;  /* 0x00000000000c5947 */ /* 0x000fea0003800000 */
[----:B------:R-:W1:Y:S02]  /*5270*/  LDG.E.U8 R164, desc[UR36][R2.64+0xa0] ;  /* 0x0000a02402a47981 */ /* 0x000e64000c1e1100 */
[----:B-1----:R-:W-:-:S05]  /*5280*/  PRMT R11, R164, 0x8880, RZ ;  /* 0x00008880a40b7816 */ /* 0x002fca00000000ff */
[----:B------:R-:W-:-:S07]  /*5290*/  IMAD R10, R11, R152, RZ ;  /* 0x000000980b0a7224 */ /* 0x000fce00078e02ff */
.L_x_199:
[----:B------:R-:W-:Y:S05]  /*52a0*/  BSYNC B1 ;  /* 0x0000000000017941 */ /* 0x000fea0003800000 */
.L_x_198:
[----:B-1----:R-:W-:Y:S01]  /*52b0*/  @!P5 IMAD R11, R104, R153, R10 ;  /* 0x00000099680bd224 */ /* 0x002fe200078e020a */
[----:B------:R-:W-:Y:S04]  /*52c0*/  BSSY B1, `(.L_x_200) ;  /* 0x0000006000017945 */ /* 0x000fe80003800000 */
[----:B------:R1:W-:Y:S01]  /*52d0*/  @!P5 STG.E.U8 desc[UR36][R4.64+0xa0], R11 ;  /* 0x0000a00b0400d986 */ /* 0x0003e2000c101124 */
[----:B------:R-:W-:Y:S05]  /*52e0*/  @P2 BRA `(.L_x_201) ;  /* 0x00000000000c2947 */ /* 0x000fea0003800000 */
[----:B------:R-:W1:Y:S02]  /*52f0*/  LDG.E.U8 R164, desc[UR36][R2.64+0xa1] ;  /* 0x0000a12402a47981 */ /* 0x000e64000c1e1100 */
[----:B-1----:R-:W-:-:S05]  /*5300*/  PRMT R11, R164, 0x8880, RZ ;  /* 0x00008880a40b7816 */ /* 0x002fca00000000ff */
[----:B------:R-:W-:-:S07]  /*5310*/  IMAD R10, R11, R152, RZ ;  /* 0x000000980b0a7224 */ /* 0x000fce00078e02ff */
.L_x_201:
[----:B------:R-:W-:Y:S05]  /*5320*/  BSYNC B1 ;  /* 0x0000000000017941 */ /* 0x000fea0003800000 */
.L_x_200:
        /* <DEDUP_REMOVED lines=11> */
.L_x_203:
[----:B------:R-:W-:Y:S05]  /*53e0*/  BSYNC B1 ;  /* 0x0000000000017941 */ /* 0x000fea0003800000 */
.L_x_202:
[----:B-1----:R-:W-:Y:S01]  /*53f0*/  @!P4 IMAD R11, R106, R153, R10 ;  /* 0x000000996a0bc224 */ /* 0x002fe200078e020a */
[----:B------:R-:W-:Y:S04]  /*5400*/  BSSY B1, `(.L_x_204) ;  /* 0x0000006000017945 */ /* 0x000fe80003800000 */
[----:B------:R1:W-:Y:S01]  /*5410*/  @!P4 STG.E.U8 desc[UR36][R6.64+0xa0], R11 ;  /* 0x0000a00b0600c986 */ /* 0x0003e2000c101124 */
[----:B------:R-:W-:Y:S05]  /*5420*/  @P3 BRA `(.L_x_205) ;  /* 0x00000000000c3947 */ /* 0x000fea0003800000 */
[----:B------:R-:W1:Y:S02]  /*5430*/  LDG.E.U8 R164, desc[UR36][R8.64+0xa1] ;  /* 0x0000a12408a47981 */ /* 0x000e64000c1e1100 */
[----:B-1----:R-:W-:-:S05]  /*5440*/  PRMT R11, R164, 0x8880, RZ ;  /* 0x00008880a40b7816 */ /* 0x002fca00000000ff */
[----:B------:R-:W-:-:S07]  /*5450*/  IMAD R10, R11, R152, RZ ;  /* 0x000000980b0a7224 */ /* 0x000fce00078e02ff */
.L_x_205:
[----:B------:R-:W-:Y:S05]  /*5460*/  BSYNC B1 ;  /* 0x0000000000017941 */ /* 0x000fea0003800000 */
.L_x_204:
[----:B------:R-:W-:Y:S01]  /*5470*/  @!P3 IMAD R107, R107, R153, R10 ;  /* 0x000000996b6bb224 */ /* 0x000fe200078e020a */
[----:B------:R-:W-:Y:S04]  /*5480*/  BSSY B1, `(.L_x_206) ;  /* 0x0000006000017945 */ /* 0x000fe80003800000 */
[----:B------:R0:W-:Y:S01]  /*5490*/  @!P3 STG.E.U8 desc[UR36][R6.64+0xa1], R107 ;  /* 0x0000a16b0600b986 */ /* 0x0001e2000c101124 */
[----:B------:R-:W-:Y:S05]  /*54a0*/  @P5 BRA `(.L_x_207) ;  /* 0x00000000000c5947 */ /* 0x000fea0003800000 */
[----:B------:R-:W1:Y:S02]  /*54b0*/  LDG.E.U8 R164, desc[UR36][R2.64+0xa8] ;  /* 0x0000a82402a47981 */ /* 0x000e64000c1e1100 */
[----:B-1----:R-:W-:-:S05]  /*54c0*/  PRMT R11, R164, 0x8880, RZ ;  /* 0x00008880a40b7816 */ /* 0x002fca00000000ff */
[----:B------:R-:W-:-:S07]  /*54d0*/  IMAD R10, R11, R152, RZ ;  /* 0x000000980b0a7224 */ /* 0x000fce00078e02ff */
.L_x_207:
[----:B------:R-:W-:Y:S05]  /*54e0*/  BSYNC B1 ;  /* 0x0000000000017941 */ /* 0x000fea0003800000 */
.L_x_206:
[----:B-1----:R-:W-:Y:S01]  /*54f0*/  @!P5 IMAD R11, R108, R153, R10 ;  /* 0x000000996c0bd224 */ /* 0x002fe200078e020a */
[----:B------:R-:W-:Y:S04]  /*5500*/  BSSY B1, `(.L_x_208) ;  /* 0x0000006000017945 */ /* 0x000fe80003800000 */
[----:B------:R1:W-:Y:S01]  /*5510*/  @!P5 STG.E.U8 desc[UR36][R4.64+0xa8], R11 ;  /* 0x0000a80b0400d986 */ /* 0x0003e2000c101124 */
[----:B------:R-:W-:Y:S05]  /*5520*/  @P2 BRA `(.L_x_209) ;  /* 0x00000000000c2947 */ /* 0x000fea0003800000 */
[----:B------:R-:W1:Y:S02]  /*5530*/  LDG.E.U8 R164, desc[UR36][R2.64+0xa9] ;  /* 0x0000a92402a47981 */ /* 0x000e64000c1e1100 */
[----:B-1----:R-:W-:-:S05]  /*5540*/  PRMT R11, R164, 0x8880, RZ ;  /* 0x00008880a40b7816 */ /* 0x002fca00000000ff */
[----:B------:R-:W-:-:S07]  /*5550*/  IMAD R10, R11, R152, RZ ;  /* 0x000000980b0a7224 */ /* 0x000fce00078e02ff */
.L_x_209:
[----:B------:R-:W-:Y:S05]  /*5560*/  BSYNC B1 ;  /* 0x0000000000017941 */ /* 0x000fea0003800000 */
.L_x_208:
        /* <DEDUP_REMOVED lines=11> */
.L_x_211:
[----:B------:R-:W-:Y:S05]  /*5620*/  BSYNC B1 ;  /* 0x0000000000017941 */ /* 0x000fea0003800000 */
.L_x_210:
[----:B-1----:R-:W-:Y:S01]  /*5630*/  @!P4 IMAD R11, R110, R153, R10 ;  /* 0x000000996e0bc224 */ /* 0x002fe200078e020a */
[----:B------:R-:W-:Y:S04]  /*5640*/  BSSY B1, `(.L_x_212) ;  /* 0x0000006000017945 */ /* 0x000fe80003800000 */
[----:B------:R1:W-:Y:S01]  /*5650*/  @!P4 STG.E.U8 desc[UR36][R6.64+0xa8], R11 ;  /* 0x0000a80b0600c986 */ /* 0x0003e2000c101124 */
[----:B------:R-:W-:Y:S05]  /*5660*/  @P3 BRA `(.L_x_213) ;  /* 0x00000000000c3947 */ /* 0x000fea0003800000 */
[----:B------:R-:W1:Y:S02]  /*5670*/  LDG.E.U8 R164, desc[UR36][R8.64+0xa9] ;  /* 0x0000a92408a47981 */ /* 0x000e64000c1e1100 */
[----:B-1----:R-:W-:-:S05]  /*5680*/  PRMT R11, R164, 0x8880, RZ ;  /* 0x00008880a40b7816 */ /* 0x002fca00000000ff */
[----:B------:R-:W-:-:S07]  /*5690*/  IMAD R10, R11, R152, RZ ;  /* 0x000000980b0a7224 */ /* 0x000fce00078e02ff */
.L_x_213:
[----:B------:R-:W-:Y:S05]  /*56a0*/  BSYNC B1 ;  /* 0x0000000000017941 */ /* 0x000fea0003800000 */
.L_x_212:
[----:B------:R-:W-:Y:S01]  /*56b0*/  @!P3 IMAD R111, R111, R153, R10 ;  /* 0x000000996f6fb224 */ /* 0x000fe200078e020a */
[----:B------:R-:W-:Y:S04]  /*56c0*/  BSSY B1, `(.L_x_214) ;  /* 0x0000006000017945 */ /* 0x000fe80003800000 */
[----:B------:R0:W-:Y:S01]  /*56d0*/  @!P3 STG.E.U8 desc[UR36][R6.64+0xa9], R111 ;  /* 0x0000a96f0600b986 */ /* 0x0001e2000c101124 */
[----:B------:R-:W-:Y:S05]  /*56e0*/  @P5 BRA `(.L_x_215) ;  /* 0x00000000000c5947 */ /* 0x000fea0003800000 */
[----:B------:R-:W1:Y:S02]  /*56f0*/  LDG.E.U8 R164, desc[UR36][R2.64+0xb0] ;  /* 0x0000b02402a47981 */ /* 0x000e64000c1e1100 */
[----:B-1----:R-:W-:-:S05]  /*5700*/  PRMT R11, R164, 0x8880, RZ ;  /* 0x00008880a40b7816 */ /* 0x002fca00000000ff */
[----:B------:R-:W-:-:S07]  /*5710*/  IMAD R10, R11, R152, RZ ;  /* 0x000000980b0a7224 */ /* 0x000fce00078e02ff */
.L_x_215:
[----:B------:R-:W-:Y:S05]  /*5720*/  BSYNC B1 ;  /* 0x0000000000017941 */ /* 0x000fea0003800000 */
.L_x_214:
[----:B-1----:R-:W-:Y:S01]  /*5730*/  @!P5 IMAD R11, R112, R153, R10 ;  /* 0x00000099700bd224 */ /* 0x002fe200078e020a */
[----:B------:R-:W-:Y:S04]  /*5740*/  BSSY B1, `(.L_x_216) ;  /* 0x0000006000017945 */ /* 0x000fe80003800000 */
[----:B------:R1:W-:Y:S01]  /*5750*/  @!P5 STG.E.U8 desc[UR36][R4.64+0xb0], R11 ;  /* 0x0000b00b0400d986 */ /* 0x0003e2000c101124 */
[----:B------:R-:W-:Y:S05]  /*5760*/  @P2 BRA `(.L_x_217) ;  /* 0x00000000000c2947 */ /* 0x000fea0003800000 */
[----:B------:R-:W1:Y:S02]  /*5770*/  LDG.E.U8 R164, desc[UR36][R2.64+0xb1] ;  /* 0x0000b12402a47981 */ /* 0x000e64000c1e1100 */
[----:B-1----:R-:W-:-:S05]  /*5780*/  PRMT R11, R164, 0x8880, RZ ;  /* 0x00008880a40b7816 */ /* 0x002fca00000000ff */
[----:B------:R-:W-:-:S07]  /*5790*/  IMAD R10, R11, R152, RZ ;  /* 0x000000980b0a7224 */ /* 0x000fce00078e02ff */
.L_x_217:
[----:B------:R-:W-:Y:S05]  /*57a0*/  BSYNC B1 ;  /* 0x0000000000017941 */ /* 0x000fea0003800000 */
.L_x_216:
        /* <DEDUP_REMOVED lines=11> */
.L_x_219:
[----:B------:R-:W-:Y:S05]  /*5860*/  BSYNC B1 ;  /* 0x0000000000017941 */ /* 0x000fea0003800000 */
.L_x_218:
[----:B-1----:R-:W-:Y:S01]  /*5870*/  @!P4 IMAD R11, R114, R153, R10 ;  /* 0x00000099720bc224 */ /* 0x002fe200078e020a */
[----:B------:R-:W-:Y:S04]  /*5880*/  BSSY B1, `(.L_x_220) ;  /* 0x0000006000017945 */ /* 0x000fe80003800000 */
[----:B------:R1:W-:Y:S01]  /*5890*/  @!P4 STG.E.U8 desc[UR36][R6.64+0xb0], R11 ;  /* 0x0000b00b0600c986 */ /* 0x0003e2000c101124 */
[----:B------:R-:W-:Y:S05]  /*58a0*/  @P3 BRA `(.L_x_221) ;  /* 0x00000000000c3947 */ /* 0x000fea0003800000 */
[----:B------:R-:W1:Y:S02]  /*58b0*/  LDG.E.U8 R164, desc[UR36][R8.64+0xb1] ;  /* 0x0000b12408a47981 */ /* 0x000e64000c1e1100 */
[----:B-1----:R-:W-:-:S05]  /*58c0*/  PRMT R11, R164, 0x8880, RZ ;  /* 0x00008880a40b7816 */ /* 0x002fca00000000ff */
[----:B------:R-:W-:-:S07]  /*58d0*/  IMAD R10, R11, R152, RZ ;  /* 0x000000980b0a7224 */ /* 0x000fce00078e02ff */
.L_x_221:
[----:B------:R-:W-:Y:S05]  /*58e0*/  BSYNC B1 ;  /* 0x0000000000017941 */ /* 0x000fea0003800000 */
.L_x_220:
[----:B------:R-:W-:Y:S01]  /*58f0*/  @!P3 IMAD R115, R115, R153, R10 ;  /* 0x000000997373b224 */ /* 0x000fe200078e020a */
[----:B------:R-:W-:Y:S04]  /*5900*/  BSSY B1, `(.L_x_222) ;  /* 0x0000006000017945 */ /* 0x000fe80003800000 */
[----:B------:R0:W-:Y:S01]  /*5910*/  @!P3 STG.E.U8 desc[UR36][R6.64+0xb1], R115 ;  /* 0x0000b1730600b986 */ /* 0x0001e2000c101124 */
[----:B------:R-:W-:Y:S05]  /*5920*/  @P5 BRA `(.L_x_223) ;  /* 0x00000000000c5947 */ /* 0x000fea0003800000 */
[----:B------:R-:W1:Y:S02]  /*5930*/  LDG.E.U8 R164, desc[UR36][R2.64+0xb8] ;  /* 0x0000b82402a47981 */ /* 0x000e64000c1e1100 */
[----:B-1----:R-:W-:-:S05]  /*5940*/  PRMT R11, R164, 0x8880, RZ ;  /* 0x00008880a40b7816 */ /* 0x002fca00000000ff */
[----:B------:R-:W-:-:S07]  /*5950*/  IMAD R10, R11, R152, RZ ;  /* 0x000000980b0a7224 */ /* 0x000fce00078e02ff */
.L_x_223:
[----:B------:R-:W-:Y:S05]  /*5960*/  BSYNC B1 ;  /* 0x0000000000017941 */ /* 0x000fea0003800000 */
.L_x_222:
[----:B-1----:R-:W-:Y:S01]  /*5970*/  @!P5 IMAD R11, R116, R153, R10 ;  /* 0x00000099740bd224 */ /* 0x002fe200078e020a */
[----:B------:R-:W-:Y:S04]  /*5980*/  BSSY B1, `(.L_x_224) ;  /* 0x0000006000017945 */ /* 0x000fe80003800000 */
[----:B------:R1:W-:Y:S01]  /*5990*/  @!P5 STG.E.U8 desc[UR36][R4.64+0xb8], R11 ;  /* 0x0000b80b0400d986 */ /* 0x0003e2000c101124 */
[----:B------:R-:W-:Y:S05]  /*59a0*/  @P2 BRA `(.L_x_225) ;  /* 0x00000000000c2947 */ /* 0x000fea0003800000 */
[----:B------:R-:W1:Y:S02]  /*59b0*/  LDG.E.U8 R164, desc[UR36][R2.64+0xb9] ;  /* 0x0000b92402a47981 */ /* 0x000e64000c1e1100 */
[----:B-1----:R-:W-:-:S05]  /*59c0*/  PRMT R11, R164, 0x8880, RZ ;  /* 0x00008880a40b7816 */ /* 0x002fca00000000ff */
[----:B------:R-:W-:-:S07]  /*59d0*/  IMAD R10, R11, R152, RZ ;  /* 0x000000980b0a7224 */ /* 0x000fce00078e02ff */
.L_x_225:
[----:B------:R-:W-:Y:S05]  /*59e0*/  BSYNC B1 ;  /* 0x0000000000017941 */ /* 0x000fea0003800000 */
.L_x_224:
        /* <DEDUP_REMOVED lines=11> */
.L_x_227:
[----:B------:R-:W-:Y:S05]  /*5aa0*/  BSYNC B1 ;  /* 0x0000000000017941 */ /* 0x000fea0003800000 */
.L_x_226:
[----:B-1----:R-:W-:Y:S01]  /*5ab0*/  @!P4 IMAD R11, R118, R153, R10 ;  /* 0x00000099760bc224 */ /* 0x002fe200078e020a */
[----:B------:R-:W-:Y:S04]  /*5ac0*/  BSSY B1, `(.L_x_228) ;  /* 0x0000006000017945 */ /* 0x000fe80003800000 */
[----:B------:R1:W-:Y:S01]  /*5ad0*/  @!P4 STG.E.U8 desc[UR36][R6.64+0xb8], R11 ;  /* 0x0000b80b0600c986 */ /* 0x0003e2000c101124 */
[----:B------:R-:W-:Y:S05]  /*5ae0*/  @P3 BRA `(.L_x_229) ;  /* 0x00000000000c3947 */ /* 0x000fea0003800000 */
[----:B------:R-:W1:Y:S02]  /*5af0*/  LDG.E.U8 R164, desc[UR36][R8.64+0xb9] ;  /* 0x0000b92408a47981 */ /* 0x000e64000c1e1100 */
[----:B-1----:R-:W-:-:S05]  /*5b00*/  PRMT R11, R164, 0x8880, RZ ;  /* 0x00008880a40b7816 */ /* 0x002fca00000000ff */
[----:B------:R-:W-:-:S07]  /*5b10*/  IMAD R10, R11, R152, RZ ;  /* 0x000000980b0a7224 */ /* 0x000fce00078e02ff */
.L_x_229:
[----:B------:R-:W-:Y:S05]  /*5b20*/  BSYNC B1 ;  /* 0x0000000000017941 */ /* 0x000fea0003800000 */
.L_x_228:
[----:B------:R-:W-:Y:S01]  /*5b30*/  @!P3 IMAD R119, R119, R153, R10 ;  /* 0x000000997777b224 */ /* 0x000fe200078e020a */
[----:B------:R-:W-:Y:S04]  /*5b40*/  BSSY B1, `(.L_x_230) ;  /* 0x0000006000017945 */ /* 0x000fe80003800000 */
[----:B------:R0:W-:Y:S01]  /*5b50*/  @!P3 STG.E.U8 desc[UR36][R6.64+0xb9], R119 ;  /* 0x0000b9770600b986 */ /* 0x0001e2000c101124 */
[----:B------:R-:W-:Y:S05]  /*5b60*/  @P5 BRA `(.L_x_231) ;  /* 0x00000000000c5947 */ /* 0x000fea0003800000 */
[----:B------:R-:W1:Y:S02]  /*5b70*/  LDG.E.U8 R164, desc[UR36][R2.64+0xc0] ;  /* 0x0000c02402a47981 */ /* 0x000e64000c1e1100 */
[----:B-1----:R-:W-:-:S05]  /*5b80*/  PRMT R11, R164, 0x8880, RZ ;  /* 0x00008880a40b7816 */ /* 0x002fca00000000ff */
[----:B------:R-:W-:-:S07]  /*5b90*/  IMAD R10, R11, R152, RZ ;  /* 0x000000980b0a7224 */ /* 0x000fce00078e02ff */
.L_x_231:
[----:B------:R-:W-:Y:S05]  /*5ba0*/  BSYNC B1 ;  /* 0x0000000000017941 */ /* 0x000fea0003800000 */
.L_x_230:
[----:B-1----:R-:W-:Y:S01]  /*5bb0*/  @!P5 IMAD R11, R120, R153, R10 ;  /* 0x00000099780bd224 */ /* 0x002fe200078e020a */
[----:B------:R-:W-:Y:S04]  /*5bc0*/  BSSY B1, `(.L_x_232) ;  /* 0x0000006000017945 */ /* 0x000fe80003800000 */
[----:B------:R1:W-:Y:S01]  /*5bd0*/  @!P5 STG.E.U8 desc[UR36][R4.64+0xc0], R11 ;  /* 0x0000c00b0400d986 */ /* 0x0003e2000c101124 */
[----:B------:R-:W-:Y:S05]  /*5be0*/  @P2 BRA `(.L_x_233) ;  /* 0x00000000000c2947 */ /* 0x000fea0003800000 */
[----:B------:R-:W1:Y:S02]  /*5bf0*/  LDG.E.U8 R164, desc[UR36][R2.64+0xc1] ;  /* 0x0000c12402a47981 */ /* 0x000e64000c1e1100 */
[----:B-1----:R-:W-:-:S05]  /*5c00*/  PRMT R11, R164, 0x8880, RZ ;  /* 0x00008880a40b7816 */ /* 0x002fca00000000ff */
[----:B------:R-:W-:-:S07]  /*5c10*/  IMAD R10, R11, R152, RZ ;  /* 0x000000980b0a7224 */ /* 0x000fce00078e02ff */
.L_x_233:
[----:B------:R-:W-:Y:S05]  /*5c20*/  BSYNC B1 ;  /* 0x0000000000017941 */ /* 0x000fea0003800000 */
.L_x_232:
        /* <DEDUP_REMOVED lines=11> */
.L_x_235:
[----:B------:R-:W-:Y:S05]  /*5ce0*/  BSYNC B1 ;  /* 0x0000000000017941 */ /* 0x000fea0003800000 */
.L_x_234:
[----:B-1----:R-:W-:Y:S01]  /*5cf0*/  @!P4 IMAD R11, R122, R153, R10 ;  /* 0x000000997a0bc224 */ /* 0x002fe200078e020a */
[----:B------:R-:W-:Y:S04]  /*5d00*/  BSSY B1, `(.L_x_236) ;  /* 0x0000006000017945 */ /* 0x000fe80003800000 */
[----:B------:R1:W-:Y:S01]  /*5d10*/  @!P4 STG.E.U8 desc[UR36][R6.64+0xc0], R11 ;  /* 0x0000c00b0600c986 */ /* 0x0003e2000c101124 */
[----:B------:R-:W-:Y:S05]  /*5d20*/  @P3 BRA `(.L_x_237) ;  /* 0x00000000000c3947 */ /* 0x000fea0003800000 */
[----:B------:R-:W1:Y:S02]  /*5d30*/  LDG.E.U8 R164, desc[UR36][R8.64+0xc1] ;  /* 0x0000c12408a47981 */ /* 0x000e64000c1e1100 */
[----:B-1----:R-:W-:-:S05]  /*5d40*/  PRMT R11, R164, 0x8880, RZ ;  /* 0x00008880a40b7816 */ /* 0x002fca00000000ff */
[----:B------:R-:W-:-:S07]  /*5d50*/  IMAD R10, R11, R152, RZ ;  /* 0x000000980b0a7224 */ /* 0x000fce00078e02ff */
.L_x_237:
[----:B------:R-:W-:Y:S05]  /*5d60*/  BSYNC B1 ;  /* 0x0000000000017941 */ /* 0x000fea0003800000 */
.L_x_236:
[----:B------:R-:W-:Y:S01]  /*5d70*/  @!P3 IMAD R123, R123, R153, R10 ;  /* 0x000000997b7bb224 */ /* 0x000fe200078e020a */
[----:B------:R-:W-:Y:S04]  /*5d80*/  BSSY B1, `(.L_x_238) ;  /* 0x0000006000017945 */ /* 0x000fe80003800000 */
[----:B------:R0:W-:Y:S01]  /*5d90*/  @!P3 STG.E.U8 desc[UR36][R6.64+0xc1], R123 ;  /* 0x0000c17b0600b986 */ /* 0x0001e2000c101124 */
[----:B------:R-:W-:Y:S05]  /*5da0*/  @P5 BRA `(.L_x_239) ;  /* 0x00000000000c5947 */ /* 0x000fea0003800000 */
[----:B------:R-:W1:Y:S02]  /*5db0*/  LDG.E.U8 R164, desc[UR36][R2.64+0xc8] ;  /* 0x0000c82402a47981 */ /* 0x000e64000c1e1100 */
[----:B-1----:R-:W-:-:S05]  /*5dc0*/  PRMT R11, R164, 0x8880, RZ ;  /* 0x00008880a40b7816 */ /* 0x002fca00000000ff */
[----:B------:R-:W-:-:S07]  /*5dd0*/  IMAD R10, R11, R152, RZ ;  /* 0x000000980b0a7224 */ /* 0x000fce00078e02ff */
.L_x_239:
[----:B------:R-:W-:Y:S05]  /*5de0*/  BSYNC B1 ;  /* 0x0000000000017941 */ /* 0x000fea0003800000 */
.L_x_238:
[----:B-1----:R-:W-:Y:S01]  /*5df0*/  @!P5 IMAD R11, R124, R153, R10 ;  /* 0x000000997c0bd224 */ /* 0x002fe200078e020a */
[----:B------:R-:W-:Y:S04]  /*5e00*/  BSSY B1, `(.L_x_240) ;  /* 0x0000006000017945 */ /* 0x000fe80003800000 */
[----:B------:R1:W-:Y:S01]  /*5e10*/  @!P5 STG.E.U8 desc[UR36][R4.64+0xc8], R11 ;  /* 0x0000c80b0400d986 */ /* 0x0003e2000c101124 */
[----:B------:R-:W-:Y:S05]  /*5e20*/  @P2 BRA `(.L_x_241) ;  /* 0x00000000000c2947 */ /* 0x000fea0003800000 */
[----:B------:R-:W1:Y:S02]  /*5e30*/  LDG.E.U8 R164, desc[UR36][R2.64+0xc9] ;  /* 0x0000c92402a47981 */ /* 0x000e64000c1e1100 */
[----:B-1----:R-:W-:-:S05]  /*5e40*/  PRMT R11, R164, 0x8880, RZ ;  /* 0x00008880a40b7816 */ /* 0x002fca00000000ff */
[----:B------:R-:W-:-:S07]  /*5e50*/  IMAD R10, R11, R152, RZ ;  /* 0x000000980b0a7224 */ /* 0x000fce00078e02ff */
.L_x_241:
[----:B------:R-:W-:Y:S05]  /*5e60*/  BSYNC B1 ;  /* 0x0000000000017941 */ /* 0x000fea0003800000 */
.L_x_240:
        /* <DEDUP_REMOVED lines=11> */
.L_x_243:
[----:B------:R-:W-:Y:S05]  /*5f20*/  BSYNC B1 ;  /* 0x0000000000017941 */ /* 0x000fea0003800000 */
.L_x_242:
[----:B-1----:R-:W-:Y:S01]  /*5f30*/  @!P4 IMAD R11, R126, R153, R10 ;  /* 0x000000997e0bc224 */ /* 0x002fe200078e020a */
[----:B------:R-:W-:Y:S04]  /*5f40*/  BSSY B1, `(.L_x_244) ;  /* 0x0000006000017945 */ /* 0x000fe80003800000 */
[----:B------:R1:W-:Y:S01]  /*5f50*/  @!P4 STG.E.U8 desc[UR36][R6.64+0xc8], R11 ;  /* 0x0000c80b0600c986 */ /* 0x0003e2000c101124 */
[----:B------:R-:W-:Y:S05]  /*5f60*/  @P3 BRA `(.L_x_245) ;  /* 0x00000000000c3947 */ /* 0x000fea0003800000 */
[----:B------:R-:W1:Y:S02]  /*5f70*/  LDG.E.U8 R164, desc[UR36][R8.64+0xc9] ;  /* 0x0000c92408a47981 */ /* 0x000e64000c1e1100 */
[----:B-1----:R-:W-:-:S05]  /*5f80*/  PRMT R11, R164, 0x8880, RZ ;  /* 0x00008880a40b7816 */ /* 0x002fca00000000ff */
[----:B------:R-:W-:-:S07]  /*5f90*/  IMAD R10, R11, R152, RZ ;  /* 0x000000980b0a7224 */ /* 0x000fce00078e02ff */
.L_x_245:
[----:B------:R-:W-:Y:S05]  /*5fa0*/  BSYNC B1 ;  /* 0x0000000000017941 */ /* 0x000fea0003800000 */
.L_x_244:
[----:B------:R-:W-:Y:S01]  /*5fb0*/  @!P3 IMAD R127, R127, R153, R10 ;  /* 0x000000997f7fb224 */ /* 0x000fe200078e020a */
[----:B------:R-:W-:Y:S04]  /*5fc0*/  BSSY B1, `(.L_x_246) ;  /* 0x0000006000017945 */ /* 0x000fe80003800000 */
[----:B------:R0:W-:Y:S01]  /*5fd0*/  @!P3 STG.E.U8 desc[UR36][R6.64+0xc9], R127 ;  /* 0x0000c97f0600b986 */ /* 0x0001e2000c101124 */
[----:B------:R-:W-:Y:S05]  /*5fe0*/  @P5 BRA `(.L_x_247) ;  /* 0x00000000000c5947 */ /* 0x000fea0003800000 */
[----:B------:R-:W1:Y:S02]  /*5ff0*/  LDG.E.U8 R164, desc[UR36][R2.64+0xd0] ;  /* 0x0000d02402a47981 */ /* 0x000e64000c1e1100 */
[----:B-1----:R-:W-:-:S05]  /*6000*/  PRMT R11, R164, 0x8880, RZ ;  /* 0x00008880a40b7816 */ /* 0x002fca00000000ff */
[----:B------:R-:W-:-:S07]  /*6010*/  IMAD R10, R11, R152, RZ ;  /* 0x000000980b0a7224 */ /* 0x000fce00078e02ff */
.L_x_247:
[----:B------:R-:W-:Y:S05]  /*6020*/  BSYNC B1 ;  /* 0x0000000000017941 */ /* 0x000fea0003800000 */
.L_x_246:
[----:B-1----:R-:W-:Y:S01]  /*6030*/  @!P5 IMAD R11, R128, R153, R10 ;  /* 0x00000099800bd224 */ /* 0x002fe200078e020a */
[----:B------:R-:W-:Y:S04]  /*6040*/  BSSY B1, `(.L_x_248) ;  /* 0x0000006000017945 */ /* 0x000fe80003800000 */
[----:B------:R1:W-:Y:S01]  /*6050*/  @!P5 STG.E.U8 desc[UR36][R4.64+0xd0], R11 ;  /* 0x0000d00b0400d986 */ /* 0x0003e2000c101124 */
[----:B------:R-:W-:Y:S05]  /*6060*/  @P2 BRA `(.L_x_249) ;  /* 0x00000000000c2947 */ /* 0x000fea0003800000 */
[----:B------:R-:W1:Y:S02]  /*6070*/  LDG.E.U8 R164, desc[UR36][R2.64+0xd1] ;  /* 0x0000d12402a47981 */ /* 0x000e64000c1e1100 */
[----:B-1----:R-:W-:-:S05]  /*6080*/  PRMT R11, R164, 0x8880, RZ ;  /* 0x00008880a40b7816 */ /* 0x002fca00000000ff */
[----:B------:R-:W-:-:S07]  /*6090*/  IMAD R10, R11, R152, RZ ;  /* 0x000000980b0a7224 */ /* 0x000fce00078e02ff */
.L_x_249:
[----:B------:R-:W-:Y:S05]  /*60a0*/  BSYNC B1 ;  /* 0x0000000000017941 */ /* 0x000fea0003800000 */
.L_x_248:
        /* <DEDUP_REMOVED lines=11> */
.L_x_251:
[----:B------:R-:W-:Y:S05]  /*6160*/  BSYNC B1 ;  /* 0x0000000000017941 */ /* 0x000fea0003800000 */
.L_x_250:
[----:B-1----:R-:W-:Y:S01]  /*6170*/  @!P4 IMAD R11, R130, R153, R10 ;  /* 0x00000099820bc224 */ /* 0x002fe200078e020a */
[----:B------:R-:W-:Y:S04]  /*6180*/  BSSY B1, `(.L_x_252) ;  /* 0x0000006000017945 */ /* 0x000fe80003800000 */
[----:B------:R1:W-:Y:S01]  /*6190*/  @!P4 STG.E.U8 desc[UR36][R6.64+0xd0], R11 ;  /* 0x0000d00b0600c986 */ /* 0x0003e2000c101124 */
[----:B------:R-:W-:Y:S05]  /*61a0*/  @P3 BRA `(.L_x_253) ;  /* 0x00000000000c3947 */ /* 0x000fea0003800000 */
[----:B------:R-:W1:Y:S02]  /*61b0*/  LDG.E.U8 R164, desc[UR36][R8.64+0xd1] ;  /* 0x0000d12408a47981 */ /* 0x000e64000c1e1100 */
[----:B-1----:R-:W-:-:S05]  /*61c0*/  PRMT R11, R164, 0x8880, RZ ;  /* 0x00008880a40b7816 */ /* 0x002fca00000000ff */
[----:B------:R-:W-:-:S07]  /*61d0*/  IMAD R10, R11, R152, RZ ;  /* 0x000000980b0a7224 */ /* 0x000fce00078e02ff */
.L_x_253:
[----:B------:R-:W-:Y:S05]  /*61e0*/  BSYNC B1 ;  /* 0x0000000000017941 */ /* 0x000fea0003800000 */
.L_x_252:
[----:B------:R-:W-:Y:S01]  /*61f0*/  @!P3 IMAD R131, R131, R153, R10 ;  /* 0x000000998383b224 */ /* 0x000fe200078e020a */
[----:B------:R-:W-:Y:S04]  /*6200*/  BSSY B1, `(.L_x_254) ;  /* 0x0000006000017945 */ /* 0x000fe80003800000 */
[----:B------:R0:W-:Y:S01]  /*6210*/  @!P3 STG.E.U8 desc[UR36][R6.64+0xd1], R131 ;  /* 0x0000d1830600b986 */ /* 0x0001e2000c101124 */
[----:B------:R-:W-:Y:S05]  /*6220*/  @P5 BRA `(.L_x_255) ;  /* 0x00000000000c5947 */ /* 0x000fea0003800000 */
[----:B------:R-:W1:Y:S02]  /*6230*/  LDG.E.U8 R164, desc[UR36][R2.64+0xd8] ;  /* 0x0000d82402a47981 */ /* 0x000e64000c1e1100 */
[----:B-1----:R-:W-:-:S05]  /*6240*/  PRMT R11, R164, 0x8880, RZ ;  /* 0x00008880a40b7816 */ /* 0x002fca00000000ff */
[----:B------:R-:W-:-:S07]  /*6250*/  IMAD R10, R11, R152, RZ ;  /* 0x000000980b0a7224 */ /* 0x000fce00078e02ff */
.L_x_255:
[----:B------:R-:W-:Y:S05]  /*6260*/  BSYNC B1 ;  /* 0x0000000000017941 */ /* 0x000fea0003800000 */
.L_x_254:
[----:B-1----:R-:W-:Y:S01]  /*6270*/  @!P5 IMAD R11, R132, R153, R10 ;  /* 0x00000099840bd224 */ /* 0x002fe200078e020a */
[----:B------:R-:W-:Y:S04]  /*6280*/  BSSY B1, `(.L_x_256) ;  /* 0x0000006000017945 */ /* 0x000fe80003800000 */
[----:B------:R1:W-:Y:S01]  /*6290*/  @!P5 STG.E.U8 desc[UR36][R4.64+0xd8], R11 ;  /* 0x0000d80b0400d986 */ /* 0x0003e2000c101124 */
[----:B------:R-:W-:Y:S05]  /*62a0*/  @P2 BRA `(.L_x_257) ;  /* 0x00000000000c2947 */ /* 0x000fea0003800000 */
[----:B------:R-:W1:Y:S02]  /*62b0*/  LDG.E.U8 R164, desc[UR36][R2.64+0xd9] ;  /* 0x0000d92402a47981 */ /* 0x000e64000c1e1100 */
[----:B-1----:R-:W-:-:S05]  /*62c0*/  PRMT R11, R164, 0x8880, RZ ;  /* 0x00008880a40b7816 */ /* 0x002fca00000000ff */
[----:B------:R-:W-:-:S07]  /*62d0*/  IMAD R10, R11, R152, RZ ;  /* 0x000000980b0a7224 */ /* 0x000fce00078e02ff */
.L_x_257:
[----:B------:R-:W-:Y:S05]  /*62e0*/  BSYNC B1 ;  /* 0x0000000000017941 */ /* 0x000fea0003800000 */
.L_x_256:
        /* <DEDUP_REMOVED lines=11> */
.L_x_259:
[----:B------:R-:W-:Y:S05]  /*63a0*/  BSYNC B1 ;  /* 0x0000000000017941 */ /* 0x000fea0003800000 */
.L_x_258:
[----:B-1----:R-:W-:Y:S01]  /*63b0*/  @!P4 IMAD R11, R134, R153, R10 ;  /* 0x00000099860bc224 */ /* 0x002fe200078e020a */
[----:B------:R-:W-:Y:S04]  /*63c0*/  BSSY B1, `(.L_x_260) ;  /* 0x0000006000017945 */ /* 0x000fe80003800000 */
[----:B------:R1:W-:Y:S01]  /*63d0*/  @!P4 STG.E.U8 desc[UR36][R6.64+0xd8], R11 ;  /* 0x0000d80b0600c986 */ /* 0x0003e2000c101124 */
[----:B------:R-:W-:Y:S05]  /*63e0*/  @P3 BRA `(.L_x_261) ;  /* 0x00000000000c3947 */ /* 0x000fea0003800000 */
[----:B------:R-:W1:Y:S02]  /*63f0*/  LDG.E.U8 R164, desc[UR36][R8.64+0xd9] ;  /* 0x0000d92408a47981 */ /* 0x000e64000c1e1100 */
[----:B-1----:R-:W-:-:S05]  /*6400*/  PRMT R11, R164, 0x8880, RZ ;  /* 0x00008880a40b7816 */ /* 0x002fca00000000ff */
[----:B------:R-:W-:-:S07]  /*6410*/  IMAD R10, R11, R152, RZ ;  /* 0x000000980b0a7224 */ /* 0x000fce00078e02ff */
.L_x_261:
[----:B------:R-:W-:Y:S05]  /*6420*/  BSYNC B1 ;  /* 0x0000000000017941 */ /* 0x000fea0003800000 */
.L_x_260:
[----:B------:R-:W-:Y:S01]  /*6430*/  @!P3 IMAD R135, R135, R153, R10 ;  /* 0x000000998787b224 */ /* 0x000fe200078e020a */
[----:B------:R-:W-:Y:S04]  /*6440*/  BSSY B1, `(.L_x_262) ;  /* 0x0000006000017945 */ /* 0x000fe80003800000 */
[----:B------:R0:W-:Y:S01]  /*6450*/  @!P3 STG.E.U8 desc[UR36][R6.64+0xd9], R135 ;  /* 0x0000d9870600b986 */ /* 0x0001e2000c101124 */
[----:B------:R-:W-:Y:S05]  /*6460*/  @P5 BRA `(.L_x_263) ;  /* 0x00000000000c5947 */ /* 0x000fea0003800000 */
[----:B------:R-:W1:Y:S02]  /*6470*/  LDG.E.U8 R164, desc[UR36][R2.64+0xe0] ;  /* 0x0000e02402a47981 */ /* 0x000e64000c1e1100 */
[----:B-1----:R-:W-:-:S05]  /*6480*/  PRMT R11, R164, 0x8880, RZ ;  /* 0x00008880a40b7816 */ /* 0x002fca00000000ff */
[----:B------:R-:W-:-:S07]  /*6490*/  IMAD R10, R11, R152, RZ ;  /* 0x000000980b0a7224 */ /* 0x000fce00078e02ff */
.L_x_263:
[----:B------:R-:W-:Y:S05]  /*64a0*/  BSYNC B1 ;  /* 0x0000000000017941 */ /* 0x000fea0003800000 */
.L_x_262:
[----:B-1----:R-:W-:Y:S01]  /*64b0*/  @!P5 IMAD R11, R136, R153, R10 ;  /* 0x00000099880bd224 */ /* 0x002fe200078e020a */
[----:B------:R-:W-:Y:S04]  /*64c0*/  BSSY B1, `(.L_x_264) ;  /* 0x0000006000017945 */ /* 0x000fe80003800000 */
[----:B------:R1:W-:Y:S01]  /*64d0*/  @!P5 STG.E.U8 desc[UR36][R4.64+0xe0], R11 ;  /* 0x0000e00b0400d986 */ /* 0x0003e2000c101124 */
[----:B------:R-:W-:Y:S05]  /*64e0*/  @P2 BRA `(.L_x_265) ;  /* 0x00000000000c2947 */ /* 0x000fea0003800000 */
[----:B------:R-:W1:Y:S02]  /*64f0*/  LDG.E.U8 R164, desc[UR36][R2.64+0xe1] ;  /* 0x0000e12402a47981 */ /* 0x000e64000c1e1100 */
[----:B-1----:R-:W-:-:S05]  /*6500*/  PRMT R11, R164, 0x8880, RZ ;  /* 0x00008880a40b7816 */ /* 0x002fca00000000ff */
[----:B------:R-:W-:-:S07]  /*6510*/  IMAD R10, R11, R152, RZ ;  /* 0x000000980b0a7224 */ /* 0x000fce00078e02ff */
.L_x_265:
[----:B------:R-:W-:Y:S05]  /*6520*/  BSYNC B1 ;  /* 0x0000000000017941 */ /* 0x000fea0003800000 */
.L_x_264:
        /* <DEDUP_REMOVED lines=11> */
.L_x_267:
[----:B------:R-:W-:Y:S05]  /*65e0*/  BSYNC B1 ;  /* 0x0000000000017941 */ /* 0x000fea0003800000 */
.L_x_266:
[----:B-1----:R-:W-:Y:S01]  /*65f0*/  @!P4 IMAD R11, R138, R153, R10 ;  /* 0x000000998a0bc224 */ /* 0x002fe200078e020a */
[----:B------:R-:W-:Y:S04]  /*6600*/  BSSY B1, `(.L_x_268) ;  /* 0x0000006000017945 */ /* 0x000fe80003800000 */
[----:B------:R1:W-:Y:S01]  /*6610*/  @!P4 STG.E.U8 desc[UR36][R6.64+0xe0], R11 ;  /* 0x0000e00b0600c986 */ /* 0x0003e2000c101124 */
[----:B------:R-:W-:Y:S05]  /*6620*/  @P3 BRA `(.L_x_269) ;  /* 0x00000000000c3947 */ /* 0x000fea0003800000 */
[----:B------:R-:W1:Y:S02]  /*6630*/  LDG.E.U8 R164, desc[UR36][R8.64+0xe1] ;  /* 0x0000e12408a47981 */ /* 0x000e64000c1e1100 */
[----:B-1----:R-:W-:-:S05]  /*6640*/  PRMT R11, R164, 0x8880, RZ ;  /* 0x00008880a40b7816 */ /* 0x002fca00000000ff */
[----:B------:R-:W-:-:S07]  /*6650*/  IMAD R10, R11, R152, RZ ;  /* 0x000000980b0a7224 */ /* 0x000fce00078e02ff */
.L_x_269:
[----:B------:R-:W-:Y:S05]  /*6660*/  BSYNC B1 ;  /* 0x0000000000017941 */ /* 0x000fea0003800000 */
.L_x_268:
[----:B------:R-:W-:Y:S01]  /*6670*/  @!P3 IMAD R139, R139, R153, R10 ;  /* 0x000000998b8bb224 */ /* 0x000fe200078e020a */
[----:B------:R-:W-:Y:S04]  /*6680*/  BSSY B1, `(.L_x_270) ;  /* 0x0000006000017945 */ /* 0x000fe80003800000 */
[----:B------:R0:W-:Y:S01]  /*6690*/  @!P3 STG.E.U8 desc[UR36][R6.64+0xe1], R139 ;  /* 0x0000e18b0600b986 */ /* 0x0001e2000c101124 */
[----:B------:R-:W-:Y:S05]  /*66a0*/  @P5 BRA `(.L_x_271) ;  /* 0x00000000000c5947 */ /* 0x000fea0003800000 */
[----:B------:R-:W1:Y:S02]  /*66b0*/  LDG.E.U8 R164, desc[UR36][R2.64+0xe8] ;  /* 0x0000e82402a47981 */ /* 0x000e64000c1e1100 */
[----:B-1----:R-:W-:-:S05]  /*66c0*/  PRMT R11, R164, 0x8880, RZ ;  /* 0x00008880a40b7816 */ /* 0x002fca00000000ff */
[----:B------:R-:W-:-:S07]  /*66d0*/  IMAD R10, R11, R152, RZ ;  /* 0x000000980b0a7224 */ /* 0x000fce00078e02ff */
.L_x_271:
[----:B------:R-:W-:Y:S05]  /*66e0*/  BSYNC B1 ;  /* 0x0000000000017941 */ /* 0x000fea0003800000 */
.L_x_270:
[----:B-1----:R-:W-:Y:S01]  /*66f0*/  @!P5 IMAD R11, R140, R153, R10 ;  /* 0x000000998c0bd224 */ /* 0x002fe200078e020a */
[----:B------:R-:W-:Y:S04]  /*6700*/  BSSY B1, `(.L_x_272) ;  /* 0x0000006000017945 */ /* 0x000fe80003800000 */
[----:B------:R1:W-:Y:S01]  /*6710*/  @!P5 STG.E.U8 desc[UR36][R4.64+0xe8], R11 ;  /* 0x0000e80b0400d986 */ /* 0x0003e2000c101124 */
[----:B------:R-:W-:Y:S05]  /*6720*/  @P2 BRA `(.L_x_273) ;  /* 0x00000000000c2947 */ /* 0x000fea0003800000 */
[----:B------:R-:W1:Y:S02]  /*6730*/  LDG.E.U8 R164, desc[UR36][R2.64+0xe9] ;  /* 0x0000e92402a47981 */ /* 0x000e64000c1e1100 */
[----:B-1----:R-:W-:-:S05]  /*6740*/  PRMT R11, R164, 0x8880, RZ ;  /* 0x00008880a40b7816 */ /* 0x002fca00000000ff */
[----:B------:R-:W-:-:S07]  /*6750*/  IMAD R10, R11, R152, RZ ;  /* 0x000000980b0a7224 */ /* 0x000fce00078e02ff */
.L_x_273:
[----:B------:R-:W-:Y:S05]  /*6760*/  BSYNC B1 ;  /* 0x0000000000017941 */ /* 0x000fea0003800000 */
.L_x_272:
        /* <DEDUP_REMOVED lines=11> */
.L_x_275:
[----:B------:R-:W-:Y:S05]  /*6820*/  BSYNC B1 ;  /* 0x0000000000017941 */ /* 0x000fea0003800000 */
.L_x_274:
[----:B-1----:R-:W-:Y:S01]  /*6830*/  @!P4 IMAD R11, R142, R153, R10 ;  /* 0x000000998e0bc224 */ /* 0x002fe200078e020a */
[----:B------:R-:W-:Y:S04]  /*6840*/  BSSY B1, `(.L_x_276) ;  /* 0x0000006000017945 */ /* 0x000fe80003800000 */
[----:B------:R1:W-:Y:S01]  /*6850*/  @!P4 STG.E.U8 desc[UR36][R6.64+0xe8], R11 ;  /* 0x0000e80b0600c986 */ /* 0x0003e2000c101124 */
[----:B------:R-:W-:Y:S05]  /*6860*/  @P3 BRA `(.L_x_277) ;  /* 0x00000000000c3947 */ /* 0x000fea0003800000 */
[----:B------:R-:W1:Y:S02]  /*6870*/  LDG.E.U8 R164, desc[UR36][R8.64+0xe9] ;  /* 0x0000e92408a47981 */ /* 0x000e64000c1e1100 */
[----:B-1----:R-:W-:-:S05]  /*6880*/  PRMT R11, R164, 0x8880, RZ ;  /* 0x00008880a40b7816 */ /* 0x002fca00000000ff */
[----:B------:R-:W-:-:S07]  /*6890*/  IMAD R10, R11, R152, RZ ;  /* 0x000000980b0a7224 */ /* 0x000fce00078e02ff */
.L_x_277:
[----:B------:R-:W-:Y:S05]  /*68a0*/  BSYNC B1 ;  /* 0x0000000000017941 */ /* 0x000fea0003800000 */
.L_x_276:
[----:B------:R-:W-:Y:S01]  /*68b0*/  @!P3 IMAD R143, R143, R153, R10 ;  /* 0x000000998f8fb224 */ /* 0x000fe200078e020a */
[----:B------:R-:W-:Y:S04]  /*68c0*/  BSSY B1, `(.L_x_278) ;  /* 0x0000006000017945 */ /* 0x000fe80003800000 */
[----:B------:R0:W-:Y:S01]  /*68d0*/  @!P3 STG.E.U8 desc[UR36][R6.64+0xe9], R143 ;  /* 0x0000e98f0600b986 */ /* 0x0001e2000c101124 */
[----:B------:R-:W-:Y:S05]  /*68e0*/  @P5 BRA `(.L_x_279) ;  /* 0x00000000000c5947 */ /* 0x000fea0003800000 */
[----:B------:R-:W1:Y:S02]  /*68f0*/  LDG.E.U8 R164, desc[UR36][R2.64+0xf0] ;  /* 0x0000f02402a47981 */ /* 0x000e64000c1e1100 */
[----:B-1----:R-:W-:-:S05]  /*6900*/  PRMT R11, R164, 0x8880, RZ ;  /* 0x00008880a40b7816 */ /* 0x002fca00000000ff */
[----:B------:R-:W-:-:S07]  /*6910*/  IMAD R10, R11, R152, RZ ;  /* 0x000000980b0a7224 */ /* 0x000fce00078e02ff */
.L_x_279:
[----:B------:R-:W-:Y:S05]  /*6920*/  BSYNC B1 ;  /* 0x0000000000017941 */ /* 0x000fea0003800000 */
.L_x_278:
[----:B-1----:R-:W-:Y:S01]  /*6930*/  @!P5 IMAD R11, R144, R153, R10 ;  /* 0x00000099900bd224 */ /* 0x002fe200078e020a */
[----:B------:R-:W-:Y:S04]  /*6940*/  BSSY B1, `(.L_x_280) ;  /* 0x0000006000017945 */ /* 0x000fe80003800000 */
[----:B------:R1:W-:Y:S01]  /*6950*/  @!P5 STG.E.U8 desc[UR36][R4.64+0xf0], R11 ;  /* 0x0000f00b0400d986 */ /* 0x0003e2000c101124 */
[----:B------:R-:W-:Y:S05]  /*6960*/  @P2 BRA `(.L_x_281) ;  /* 0x00000000000c2947 */ /* 0x000fea0003800000 */
[----:B------:R-:W1:Y:S02]  /*6970*/  LDG.E.U8 R164, desc[UR36][R2.64+0xf1] ;  /* 0x0000f12402a47981 */ /* 0x000e64000c1e1100 */
[----:B-1----:R-:W-:-:S05]  /*6980*/  PRMT R11, R164, 0x8880, RZ ;  /* 0x00008880a40b7816 */ /* 0x002fca00000000ff */
[----:B------:R-:W-:-:S07]  /*6990*/  IMAD R10, R11, R152, RZ ;  /* 0x000000980b0a7224 */ /* 0x000fce00078e02ff */
.L_x_281:
[----:B------:R-:W-:Y:S05]  /*69a0*/  BSYNC B1 ;  /* 0x0000000000017941 */ /* 0x000fea0003800000 */
.L_x_280:
[C---:B------:R-:W-:Y:S01]  /*69b0*/  ISETP.LT.OR P4, PT, R0.reuse, 0xf1, !P0 ;  /* 0x000000f10000780c */ /* 0x040fe20004781670 */
[----:B------:R-:W-:Y:S01]  /*69c0*/  @!P2 IMAD R145, R145, R153, R10 ;  /* 0x000000999191a224 */ /* 0x000fe200078e020a */
[----:B------:R-:W-:Y:S01]  /*69d0*/  BSSY B1, `(.L_x_282) ;  /* 0x000000a000017945 */ /* 0x000fe20003800000 */
[C---:B------:R-:W-:Y:S02]  /*69e0*/  ISETP.LT.OR P3, PT, R0.reuse, 0xf2, !P0 ;  /* 0x000000f20000780c */ /* 0x040fe40004761670 */
        /* <DEDUP_REMOVED lines=8> */
.L_x_283:
[----:B------:R-:W-:Y:S05]  /*6a70*/  BSYNC B1 ;  /* 0x0000000000017941 */ /* 0x000fea0003800000 */
.L_x_282:
[----:B-1----:R-:W-:Y:S01]  /*6a80*/  @!P4 IMAD R11, R146, R153, R10 ;  /* 0x00000099920bc224 */ /* 0x002fe200078e020a */
[----:B------:R-:W-:Y:S04]  /*6a90*/  BSSY B1, `(.L_x_284) ;  /* 0x0000006000017945 */ /* 0x000fe80003800000 */
[----:B------:R1:W-:Y:S01]  /*6aa0*/  @!P4 STG.E.U8 desc[UR36][R6.64+0xf0], R11 ;  /* 0x0000f00b0600c986 */ /* 0x0003e2000c101124 */
[----:B------:R-:W-:Y:S05]  /*6ab0*/  @P3 BRA `(.L_x_285) ;  /* 0x00000000000c3947 */ /* 0x000fea0003800000 */
[----:B------:R-:W1:Y:S02]  /*6ac0*/  LDG.E.U8 R164, desc[UR36][R8.64+0xf1] ;  /* 0x0000f12408a47981 */ /* 0x000e64000c1e1100 */
[----:B-1----:R-:W-:-:S05]  /*6ad0*/  PRMT R11, R164, 0x8880, RZ ;  /* 0x00008880a40b7816 */ /* 0x002fca00000000ff */
[----:B------:R-:W-:-:S07]  /*6ae0*/  IMAD R10, R11, R152, RZ ;  /* 0x000000980b0a7224 */ /* 0x000fce00078e02ff */
.L_x_285:
[----:B------:R-:W-:Y:S05]  /*6af0*/  BSYNC B1 ;  /* 0x0000000000017941 */ /* 0x000fea0003800000 */
.L_x_284:
[----:B------:R-:W-:Y:S01]  /*6b00*/  @!P3 IMAD R147, R147, R153, R10 ;  /* 0x000000999393b224 */ /* 0x000fe200078e020a */
[----:B------:R-:W-:Y:S04]  /*6b10*/  BSSY B1, `(.L_x_286) ;  /* 0x0000006000017945 */ /* 0x000fe80003800000 */
[----:B------:R0:W-:Y:S01]  /*6b20*/  @!P3 STG.E.U8 desc[UR36][R6.64+0xf1], R147 ;  /* 0x0000f1930600b986 */ /* 0x0001e2000c101124 */
[----:B------:R-:W-:Y:S05]  /*6b30*/  @P2 BRA `(.L_x_287) ;  /* 0x00000000000c2947 */ /* 0x000fea0003800000 */
[----:B------:R-:W1:Y:S02]  /*6b40*/  LDG.E.U8 R164, desc[UR36][R2.64+0xf8] ;  /* 0x0000f82402a47981 */ /* 0x000e64000c1e1100 */
[----:B-1----:R-:W-:-:S05]  /*6b50*/  PRMT R11, R164, 0x8880, RZ ;  /* 0x00008880a40b7816 */ /* 0x002fca00000000ff */
[----:B------:R-:W-:-:S07]  /*6b60*/  IMAD R10, R11, R152, RZ ;  /* 0x000000980b0a7224 */ /* 0x000fce00078e02ff */
.L_x_287:
[----:B------:R-:W-:Y:S05]  /*6b70*/  BSYNC B1 ;  /* 0x0000000000017941 */ /* 0x000fea0003800000 */
.L_x_286:
[----:B-1----:R-:W-:Y:S01]  /*6b80*/  @!P2 IMAD R11, R148, R153, R10 ;  /* 0x00000099940ba224 */ /* 0x002fe200078e020a */
[----:B------:R-:W-:Y:S04]  /*6b90*/  BSSY B1, `(.L_x_288) ;  /* 0x0000006000017945 */ /* 0x000fe80003800000 */
[----:B------:R1:W-:Y:S01]  /*6ba0*/  @!P2 STG.E.U8 desc[UR36][R4.64+0xf8], R11 ;  /* 0x0000f80b0400a986 */ /* 0x0003e2000c101124 */
[----:B------:R-:W-:Y:S05]  /*6bb0*/  @P1 BRA `(.L_x_289) ;  /* 0x00000000000c1947 */ /* 0x000fea0003800000 */
[----:B------:R-:W1:Y:S02]  /*6bc0*/  LDG.E.U8 R164, desc[UR36][R2.64+0xf9] ;  /* 0x0000f92402a47981 */ /* 0x000e64000c1e1100 */
[----:B-1----:R-:W-:-:S05]  /*6bd0*/  PRMT R11, R164, 0x8880, RZ ;  /* 0x00008880a40b7816 */ /* 0x002fca00000000ff */
[----:B------:R-:W-:-:S07]  /*6be0*/  IMAD R10, R11, R152, RZ ;  /* 0x000000980b0a7224 */ /* 0x000fce00078e02ff */
.L_x_289:
[----:B------:R-:W-:Y:S05]  /*6bf0*/  BSYNC B1 ;  /* 0x0000000000017941 */ /* 0x000fea0003800000 */
.L_x_288:
[----:B------:R-:W-:Y:S01]  /*6c00*/  @!P1 IMAD R149, R149, R153, R10 ;  /* 0x0000009995959224 */ /* 0x000fe200078e020a */
[----:B------:R-:W-:Y:S04]  /*6c10*/  BSSY B1, `(.L_x_290) ;  /* 0x0000006000017945 */ /* 0x000fe80003800000 */
[----:B------:R0:W-:Y:S01]  /*6c20*/  @!P1 STG.E.U8 desc[UR36][R4.64+0xf9], R149 ;  /* 0x0000f99504009986 */ /* 0x0001e2000c101124 */
[----:B------:R-:W-:Y:S05]  /*6c30*/  @P5 BRA `(.L_x_291) ;  /* 0x00000000000c5947 */ /* 0x000fea0003800000 */
[----:B------:R-:W0:Y:S02]  /*6c40*/  LDG.E.U8 R164, desc[UR36][R8.64+0xf8] ;  /* 0x0000f82408a47981 */ /* 0x000e24000c1e1100 */
[----:B0-----:R-:W-:-:S05]  /*6c50*/  PRMT R3, R164, 0x8880, RZ ;  /* 0x00008880a4037816 */ /* 0x001fca00000000ff */
[----:B------:R-:W-:-:S07]  /*6c60*/  IMAD R10, R3, R152, RZ ;  /* 0x00000098030a7224 */ /* 0x000fce00078e02ff */
.L_x_291:
[----:B------:R-:W-:Y:S05]  /*6c70*/  BSYNC B1 ;  /* 0x0000000000017941 */ /* 0x000fea0003800000 */
.L_x_290:
[----:B0-----:R-:W-:Y:S01]  /*6c80*/  @!P5 IMAD R3, R150, R153, R10 ;  /* 0x000000999603d224 */ /* 0x001fe200078e020a */
[----:B------:R-:W-:Y:S01]  /*6c90*/  ISETP.LT.OR P0, PT, R0, 0xfa, !P0 ;  /* 0x000000fa0000780c */ /* 0x000fe20004701670 */
[----:B------:R-:W-:Y:S03]  /*6ca0*/  BSSY B1, `(.L_x_292) ;  /* 0x0000006000017945 */ /* 0x000fe60003800000 */
[----:B------:R0:W-:Y:S09]  /*6cb0*/  @!P5 STG.E.U8 desc[UR36][R6.64+0xf8], R3 ;  /* 0x0000f8030600d986 */ /* 0x0001f2000c101124 */
[----:B------:R-:W-:Y:S05]  /*6cc0*/  @P0 BRA `(.L_x_293) ;  /* 0x00000000000c0947 */ /* 0x000fea0003800000 */
[----:B------:R-:W0:Y:S02]  /*6cd0*/  LDG.E.U8 R164, desc[UR36][R8.64+0xf9] ;  /* 0x0000f92408a47981 */ /* 0x000e24000c1e1100 */
[----:B0-----:R-:W-:-:S05]  /*6ce0*/  PRMT R3, R164, 0x8880, RZ ;  /* 0x00008880a4037816 */ /* 0x001fca00000000ff */
[----:B------:R-:W-:-:S07]  /*6cf0*/  IMAD R10, R3, R152, RZ ;  /* 0x00000098030a7224 */ /* 0x000fce00078e02ff */
.L_x_293:
[----:B------:R-:W-:Y:S05]  /*6d00*/  BSYNC B1 ;  /* 0x0000000000017941 */ /* 0x000fea0003800000 */
.L_x_292:
[----:B------:R-:W-:Y:S01]  /*6d10*/  IMAD R151, R151, R153, R10 ;  /* 0x0000009997977224 */ /* 0x000fe200078e020a */
[----:B------:R-:W-:Y:S06]  /*6d20*/  @P0 BRA `(.L_x_294) ;  /* 0x0000001800100947 */ /* 0x000fec0003800000 */
[----:B------:R0:W-:Y:S01]  /*6d30*/  STG.E.U8 desc[UR36][R6.64+0xf9], R151 ;  /* 0x0000f99706007986 */ /* 0x0001e2000c101124 */
[----:B------:R-:W-:Y:S05]  /*6d40*/  BRA `(.L_x_294) ;  /* 0x0000001800087947 */ /* 0x000fea0003800000 */
.L_x_37:
[C---:B------:R-:W-:Y:S02]  /*6d50*/  ISETP.GE.AND P1, PT, R22.reuse, 0x1, PT ;  /* 0x000000011600780c */ /* 0x040fe40003f26270 */
[----:B------:R-:W-:Y:S02]  /*6d60*/  ISETP.GE.AND P0, PT, R22, 0x9, PT ;  /* 0x000000091600780c */ /* 0x000fe40003f06270 */
[C---:B------:R-:W-:Y:S02]  /*6d70*/  ISETP.LT.OR P4, PT, R0.reuse, 0x1, !P1 ;  /* 0x000000010000780c */ /* 0x040fe40004f81670 */
[C---:B------:R-:W-:Y:S02]  /*6d80*/  ISETP.LT.OR P3, PT, R0.reuse, 0x2, !P1 ;  /* 0x000000020000780c */ /* 0x040fe40004f61670 */
[C---:B------:R-:W-:Y:S02]  /*6d90*/  ISETP.LT.OR P2, PT, R0.reuse, 0x1, !P0 ;  /* 0x000000010000780c */ /* 0x040fe40004741670 */
[----:B------:R-:W-:-:S07]  /*6da0*/  ISETP.LT.OR P5, PT, R0, 0x2, !P0 ;  /* 0x000000020000780c */ /* 0x000fce00047a1670 */
[-C--:B------:R-:W-:Y:S02]  /*6db0*/  @!P4 IMAD R3, R24, R153.reuse, RZ ;  /* 0x000000991803c224 */ /* 0x080fe400078e02ff */
[-C--:B------:R-:W-:Y:S02]  /*6dc0*/  @!P3 IMAD R25, R25, R153.reuse, RZ ;  /* 0x000000991919b224 */ /* 0x080fe400078e02ff */
[-C--:B------:R-:W-:Y:S01]  /*6dd0*/  @!P2 IMAD R9, R26, R153.reuse, RZ ;  /* 0x000000991a09a224 */ /* 0x080fe200078e02ff */
[----:B------:R0:W-:Y:S01]  /*6de0*/  @!P4 STG.E.U8 desc[UR36][R4.64], R3 ;  /* 0x000000030400c986 */ /* 0x0001e2000c101124 */
[C---:B------:R-:W-:Y:S01]  /*6df0*/  ISETP.LT.OR P4, PT, R0.reuse, 0x9, !P1 ;  /* 0x000000090000780c */ /* 0x040fe20004f81670 */
[----:B------:R-:W-:Y:S02]  /*6e00*/  @!P5 IMAD R27, R27, R153, RZ ;  /* 0x000000991b1bd224 */ /* 0x000fe400078e02ff */
[----:B------:R-:W-:Y:S01]  /*6e10*/  @!P3 STG.E.U8 desc[UR36][R4.64+0x1], R25 ;  /* 0x000001190400b986 */ /* 0x000fe2000c101124 */
[----:B------:R-:W-:-:S03]  /*6e20*/  ISETP.LT.OR P3, PT, R0, 0xa, !P1 ;  /* 0x0000000a0000780c */ /* 0x000fc60004f61670 */
[----:B------:R1:W-:Y:S01]  /*6e30*/  @!P2 STG.E.U8 desc[UR36][R6.64], R9 ;  /* 0x000000090600a986 */ /* 0x0003e2000c101124 */
[----:B------:R-:W-:-:S03]  /*6e40*/  ISETP.LT.OR P2, PT, R0, 0x9, !P0 ;  /* 0x000000090000780c */ /* 0x000fc60004741670 */
[----:B------:R-:W-:Y:S01]  /*6e50*/  @!P5 STG.E.U8 desc[UR36][R6.64+0x1], R27 ;  /* 0x0000011b0600d986 */ /* 0x000fe2000c101124 */
[----:B------:R-:W-:Y:S01]  /*6e60*/  ISETP.LT.OR P5, PT, R0, 0xa, !P0 ;  /* 0x0000000a0000780c */ /* 0x000fe200047a1670 */
[----:B------:R-:W-:-:S04]  /*6e70*/  @!P4 IMAD R11, R28, R153, RZ ;  /* 0x000000991c0bc224 */ /* 0x000fc800078e02ff */
[-C--:B------:R-:W-:Y:S01]  /*6e80*/  @!P3 IMAD R29, R29, R153.reuse, RZ ;  /* 0x000000991d1db224 */ /* 0x080fe200078e02ff */
[----:B------:R-:W-:Y:S01]  /*6e90*/  @!P4 STG.E.U8 desc[UR36][R4.64+0x8], R11 ;  /* 0x0000080b0400c986 */ /* 0x000fe2000c101124 */
[----:B------:R-:W-:Y:S02]  /*6ea0*/  ISETP.LT.OR P4, PT, R0, 0x11, !P1 ;  /* 0x000000110000780c */ /* 0x000fe40004f81670 */
[-C--:B0-----:R-:W-:Y:S01]  /*6eb0*/  @!P2 IMAD R3, R30, R153.reuse, RZ ;  /* 0x000000991e03a224 */ /* 0x081fe200078e02ff */
[----:B------:R-:W-:Y:S01]  /*6ec0*/  @!P3 STG.E.U8 desc[UR36][R4.64+0x9], R29 ;  /* 0x0000091d0400b986 */ /* 0x000fe2000c101124 */
[C---:B------:R-:W-:Y:S02]  /*6ed0*/  ISETP.LT.OR P3, PT, R0.reuse, 0x12, !P1 ;  /* 0x000000120000780c */ /* 0x040fe40004f61670 */
[----:B------:R-:W-:Y:S01]  /*6ee0*/  @!P5 IMAD R31, R31, R153, RZ ;  /* 0x000000991f1fd224 */ /* 0x000fe200078e02ff */
[----:B------:R0:W-:Y:S01]  /*6ef0*/  @!P2 STG.E.U8 desc[UR36][R6.64+0x8], R3 ;  /* 0x000008030600a986 */ /* 0x0001e2000c101124 */
[----:B------:R-:W-:-:S03]  /*6f00*/  ISETP.LT.OR P2, PT, R0, 0x11, !P0 ;  /* 0x000000110000780c */ /* 0x000fc60004741670 */
[----:B------:R-:W-:Y:S01]  /*6f10*/  @!P5 STG.E.U8 desc[UR36][R6.64+0x9], R31 ;  /* 0x0000091f0600d986 */ /* 0x000fe2000c101124 */
[----:B------:R-:W-:Y:S01]  /*6f20*/  ISETP.LT.OR P5, PT, R0, 0x12, !P0 ;  /* 0x000000120000780c */ /* 0x000fe200047a1670 */
[----:B-1----:R-:W-:-:S04]  /*6f30*/  @!P4 IMAD R9, R32, R153, RZ ;  /* 0x000000992009c224 */ /* 0x002fc800078e02ff */
        /* <DEDUP_REMOVED lines=301> */
[----:B------:R1:W-:Y:S01]  /*8210*/  @!P4 STG.E.U8 desc[UR36][R4.64+0xd8], R11 ;  /* 0x0000d80b0400c986 */ /* 0x0003e2000c101124 */
        /* <DEDUP_REMOVED lines=13> */
[-C--:B-1----:R-:W-:Y:S01]  /*82f0*/  @!P2 IMAD R11, R138, R153.reuse, RZ ;  /* 0x000000998a0ba224 */ /* 0x082fe200078e02ff */
[----:B------:R-:W-:Y:S01]  /*8300*/  @!P3 STG.E.U8 desc[UR36][R4.64+0xe1], R137 ;  /* 0x0000e1890400b986 */ /* 0x000fe2000c101124 */
[C---:B------:R-:W-:Y:S02]  /*8310*/  ISETP.LT.OR P3, PT, R0.reuse, 0xea, !P1 ;  /* 0x000000ea0000780c */ /* 0x040fe40004f61670 */
[----:B------:R-:W-:Y:S01]  /*8320*/  @!P5 IMAD R139, R139, R153, RZ ;  /* 0x000000998b8bd224 */ /* 0x000fe200078e02ff */
[----:B------:R1:W-:Y:S01]  /*8330*/  @!P2 STG.E.U8 desc[UR36][R6.64+0xe0], R11 ;  /* 0x0000e00b0600a986 */ /* 0x0003e2000c101124 */
[----:B------:R-:W-:-:S03]  /*8340*/  ISETP.LT.OR P2, PT, R0, 0xe9, !P0 ;  /* 0x000000e90000780c */ /* 0x000fc60004741670 */
[----:B------:R-:W-:Y:S01]  /*8350*/  @!P5 STG.E.U8 desc[UR36][R6.64+0xe1], R139 ;  /* 0x0000e18b0600d986 */ /* 0x000fe2000c101124 */
[----:B------:R-:W-:Y:S01]  /*8360*/  ISETP.LT.OR P5, PT, R0, 0xea, !P0 ;  /* 0x000000ea0000780c */ /* 0x000fe200047a1670 */
[----:B0-----:R-:W-:-:S04]  /*8370*/  @!P4 IMAD R3, R140, R153, RZ ;  /* 0x000000998c03c224 */ /* 0x001fc800078e02ff */
[-C--:B------:R-:W-:Y:S01]  /*8380*/  @!P3 IMAD R141, R141, R153.reuse, RZ ;  /* 0x000000998d8db224 */ /* 0x080fe200078e02ff */
[----:B------:R0:W-:Y:S01]  /*8390*/  @!P4 STG.E.U8 desc[UR36][R4.64+0xe8], R3 ;  /* 0x0000e8030400c986 */ /* 0x0001e2000c101124 */
[----:B------:R-:W-:Y:S02]  /*83a0*/  ISETP.LT.OR P4, PT, R0, 0xf2, !P1 ;  /* 0x000000f20000780c */ /* 0x000fe40004f81670 */
[-C--:B--2---:R-:W-:Y:S01]  /*83b0*/  @!P2 IMAD R9, R142, R153.reuse, RZ ;  /* 0x000000998e09a224 */ /* 0x084fe200078e02ff */
[----:B------:R-:W-:Y:S01]  /*83c0*/  @!P3 STG.E.U8 desc[UR36][R4.64+0xe9], R141 ;  /* 0x0000e98d0400b986 */ /* 0x000fe2000c101124 */
[C---:B------:R-:W-:Y:S02]  /*83d0*/  ISETP.LT.OR P3, PT, R0.reuse, 0xf1, !P1 ;  /* 0x000000f10000780c */ /* 0x040fe40004f61670 */
[----:B------:R-:W-:Y:S01]  /*83e0*/  @!P5 IMAD R143, R143, R153, RZ ;  /* 0x000000998f8fd224 */ /* 0x000fe200078e02ff */
[----:B------:R-:W-:Y:S01]  /*83f0*/  @!P2 STG.E.U8 desc[UR36][R6.64+0xe8], R9 ;  /* 0x0000e8090600a986 */ /* 0x000fe2000c101124 */
[----:B------:R-:W-:-:S03]  /*8400*/  ISETP.LT.OR P2, PT, R0, 0xf1, !P0 ;  /* 0x000000f10000780c */ /* 0x000fc60004741670 */
[----:B------:R-:W-:Y:S01]  /*8410*/  @!P5 STG.E.U8 desc[UR36][R6.64+0xe9], R143 ;  /* 0x0000e98f0600d986 */ /* 0x000fe2000c101124 */
[----:B------:R-:W-:Y:S01]  /*8420*/  ISETP.LT.OR P5, PT, R0, 0xf9, !P0 ;  /* 0x000000f90000780c */ /* 0x000fe200047a1670 */
[----:B------:R-:W-:-:S04]  /*8430*/  @!P4 IMAD R145, R145, R153, RZ ;  /* 0x000000999191c224 */ /* 0x000fc800078e02ff */
[-C--:B-1----:R-:W-:Y:S01]  /*8440*/  @!P3 IMAD R11, R144, R153.reuse, RZ ;  /* 0x00000099900bb224 */ /* 0x082fe200078e02ff */
[----:B------:R-:W-:Y:S01]  /*8450*/  @!P4 STG.E.U8 desc[UR36][R4.64+0xf1], R145 ;  /* 0x0000f1910400c986 */ /* 0x000fe2000c101124 */
[C---:B------:R-:W-:Y:S02]  /*8460*/  ISETP.LT.OR P4, PT, R0.reuse, 0xf2, !P0 ;  /* 0x000000f20000780c */ /* 0x040fe40004781670 */
[C---:B------:R-:W-:Y:S01]  /*8470*/  ISETP.LT.OR P0, PT, R0.reuse, 0xfa, !P0 ;  /* 0x000000fa0000780c */ /* 0x040fe20004701670 */
[----:B------:R1:W-:Y:S01]  /*8480*/  @!P3 STG.E.U8 desc[UR36][R4.64+0xf0], R11 ;  /* 0x0000f00b0400b986 */ /* 0x0003e2000c101124 */
[----:B------:R-:W-:Y:S01]  /*8490*/  ISETP.LT.OR P3, PT, R0, 0xf9, !P1 ;  /* 0x000000f90000780c */ /* 0x000fe20004f61670 */
[----:B0-----:R-:W-:Y:S01]  /*84a0*/  @!P2 IMAD R3, R146, R153, RZ ;  /* 0x000000999203a224 */ /* 0x001fe200078e02ff */
[----:B------:R-:W-:-:S04]  /*84b0*/  ISETP.LT.OR P1, PT, R0, 0xfa, !P1 ;  /* 0x000000fa0000780c */ /* 0x000fc80004f21670 */
[----:B------:R0:W-:Y:S03]  /*84c0*/  @!P2 STG.E.U8 desc[UR36][R6.64+0xf0], R3 ;  /* 0x0000f0030600a986 */ /* 0x0001e6000c101124 */
[-C--:B------:R-:W-:Y:S02]  /*84d0*/  @!P4 IMAD R147, R147, R153.reuse, RZ ;  /* 0x000000999393c224 */ /* 0x080fe400078e02ff */
[-C--:B-1----:R-:W-:Y:S02]  /*84e0*/  @!P5 IMAD R11, R150, R153.reuse, RZ ;  /* 0x00000099960bd224 */ /* 0x082fe400078e02ff */
[-C--:B------:R-:W-:Y:S01]  /*84f0*/  @!P3 IMAD R9, R148, R153.reuse, RZ ;  /* 0x000000999409b224 */ /* 0x080fe200078e02ff */
[----:B------:R0:W-:Y:S01]  /*8500*/  @!P4 STG.E.U8 desc[UR36][R6.64+0xf1], R147 ;  /* 0x0000f1930600c986 */ /* 0x0001e2000c101124 */
[-C--:B------:R-:W-:Y:S02]  /*8510*/  @!P1 IMAD R149, R149, R153.reuse, RZ ;  /* 0x0000009995959224 */ /* 0x080fe400078e02ff */
[----:B------:R-:W-:Y:S01]  /*8520*/  @!P0 IMAD R151, R151, R153, RZ ;  /* 0x0000009997978224 */ /* 0x000fe200078e02ff */
[----:B------:R0:W-:Y:S04]  /*8530*/  @!P3 STG.E.U8 desc[UR36][R4.64+0xf8], R9 ;  /* 0x0000f8090400b986 */ /* 0x0001e8000c101124 */
[----:B------:R0:W-:Y:S04]  /*8540*/  @!P1 STG.E.U8 desc[UR36][R4.64+0xf9], R149 ;  /* 0x0000f99504009986 */ /* 0x0001e8000c101124 */
[----:B------:R0:W-:Y:S04]  /*8550*/  @!P5 STG.E.U8 desc[UR36][R6.64+0xf8], R11 ;  /* 0x0000f80b0600d986 */ /* 0x0001e8000c101124 */
[----:B------:R0:W-:Y:S02]  /*8560*/  @!P0 STG.E.U8 desc[UR36][R6.64+0xf9], R151 ;  /* 0x0000f99706008986 */ /* 0x0001e4000c101124 */
.L_x_294:
[----:B------:R-:W-:Y:S05]  /*8570*/  BSYNC B0 ;  /* 0x0000000000007941 */ /* 0x000fea0003800000 */
.L_x_36:
[----:B0-----:R-:W2:Y:S01]  /*8580*/  LDL.64 R2, [R1] ;  /* 0x0000000001027983 */ /* 0x001ea20000100a00 */
[----:B------:R-:W-:Y:S01]  /*8590*/  ULDC.64 UR4, c[0x0][0x650] ;  /* 0x0001940000047ab9 */ /* 0x000fe20000000a00 */
[----:B------:R0:W-:Y:S01]  /*85a0*/  SYNCS.ARRIVE.TRANS64.A1T0 RZ, [R162+UR45], RZ ;  /* 0x000000ffa2ff79a7 */ /* 0x0001e2000810002d */
[----:B------:R-:W-:Y:S01]  /*85b0*/  PRMT R0, RZ, 0x7610, R0 ;  /* 0x00007610ff007816 */ /* 0x000fe20000000000 */
[----:B------:R-:W-:Y:S02]  /*85c0*/  IMAD.MOV.U32 R19, RZ, RZ, -0x1 ;  /* 0xffffffffff137424 */ /* 0x000fe400078e00ff */
[----:B------:R-:W-:Y:S01]  /*85d0*/  IMAD.MOV.U32 R22, RZ, RZ, -0x1 ;  /* 0xffffffffff167424 */ /* 0x000fe200078e00ff */
[----:B--2---:R-:W-:-:S04]  /*85e0*/  LEA R18, P0, R2, R18, 0x1 ;  /* 0x0000001202127211 */ /* 0x004fc800078008ff */
[----:B------:R-:W-:Y:S01]  /*85f0*/  LEA.HI.X R17, R2, R17, R23, 0x1, P0 ;  /* 0x0000001102117211 */ /* 0x000fe200000f0c17 */
[----:B------:R-:W-:Y:S01]  /*8600*/  IMAD.MOV.U32 R2, RZ, RZ, -0x1 ;  /* 0xffffffffff027424 */ /* 0x000fe200078e00ff */
[----:B------:R-:W-:-:S04]  /*8610*/  ISETP.GE.U32.AND P0, PT, R18, UR4, PT ;  /* 0x0000000412007c0c */ /* 0x000fc8000bf06070 */
[----:B------:R-:W-:-:S13]  /*8620*/  ISETP.GE.U32.AND.EX P0, PT, R17, UR5, PT, P0 ;  /* 0x0000000511007c0c */ /* 0x000fda000bf06100 */
[----:B0-----:R-:W-:Y:S05]  /*8630*/  @P0 BRA `(.L_x_295) ;  /* 0x0000000400700947 */ /* 0x001fea0003800000 */
[----:B------:R-:W0:Y:S01]  /*8640*/  S2R R10, SR_CTAID.X ;  /* 0x00000000000a7919 */ /* 0x000e220000002500 */
[----:B------:R-:W2:Y:S01]  /*8650*/  LDC.64 R8, c[0x0][0x628] ;  /* 0x00018a00ff087b82 */ /* 0x000ea20000000a00 */
[----:B------:R-:W-:Y:S01]  /*8660*/  ULDC UR4, c[0x0][0x150] ;  /* 0x0000540000047ab9 */ /* 0x000fe20000000800 */
[----:B---3--:R-:W-:Y:S01]  /*8670*/  IMAD.MOV.U32 R6, RZ, RZ, R18 ;  /* 0x000000ffff067224 */ /* 0x008fe200078e0012 */
[----:B------:R-:W3:Y:S01]  /*8680*/  S2R R20, SR_CTAID.Y ;  /* 0x0000000000147919 */ /* 0x000ee20000002600 */
[----:B------:R-:W-:-:S04]  /*8690*/  IMAD.MOV.U32 R7, RZ, RZ, R17 ;  /* 0x000000ffff077224 */ /* 0x000fc800078e0011 */
[----:B------:R-:W1:Y:S08]  /*86a0*/  LDC R15, c[0x0][0x144] ;  /* 0x00005100ff0f7b82 */ /* 0x000e700000000800 */
[----:B------:R-:W1:Y:S08]  /*86b0*/  LDC R0, c[0x0][0x630] ;  /* 0x00018c00ff007b82 */ /* 0x000e700000000800 */
[----:B------:R-:W1:Y:S01]  /*86c0*/  LDC.64 R12, c[0x0][0x620] ;  /* 0x00018800ff0c7b82 */ /* 0x000e620000000a00 */
[----:B--2---:R-:W-:-:S04]  /*86d0*/  ISETP.NE.U32.AND P0, PT, R8, RZ, PT ;  /* 0x000000ff0800720c */ /* 0x004fc80003f05070 */
[----:B------:R-:W-:Y:S02]  /*86e0*/  ISETP.NE.AND.EX P0, PT, R9, RZ, PT, P0 ;  /* 0x000000ff0900720c */ /* 0x000fe40003f05300 */
[----:B0-----:R-:W-:-:S05]  /*86f0*/  I2FP.F32.U32 R2, R10 ;  /* 0x0000000a00027245 */ /* 0x001fca0000201000 */
[----:B------:R-:W-:-:S04]  /*8700*/  FMUL R2, R2, UR4 ;  /* 0x0000000402027c20 */ /* 0x000fc80008400000 */
[----:B------:R0:W2:Y:S02]  /*8710*/  F2I.U32.TRUNC.NTZ R14, R2 ;  /* 0x00000002000e7305 */ /* 0x0000a4000020f000 */
[----:B---3--:R-:W-:Y:S05]  /*8720*/  @!P0 BRA `(.L_x_296) ;  /* 0x0000000000288947 */ /* 0x008fea0003800000 */
[----:B------:R-:W3:Y:S02]  /*8730*/  LDC R3, c[0x0][0x634] ;  /* 0x00018d00ff037b82 */ /* 0x000ee40000000800 */
[----:B---3--:R-:W-:-:S05]  /*8740*/  IADD3 R7, P0, R18, R3, RZ ;  /* 0x0000000312077210 */ /* 0x008fca0007f1e0ff */
[----:B-1----:R-:W-:-:S04]  /*8750*/  IMAD.X R11, RZ, RZ, R17, P0 ;  /* 0x000000ffff0b7224 */ /* 0x002fc800000e0611 */
[----:B0-----:R-:W-:-:S04]  /*8760*/  IMAD.WIDE.U32 R2, R11, R8, RZ ;  /* 0x000000080b027225 */ /* 0x001fc800078e00ff */
[----:B----4-:R-:W-:-:S04]  /*8770*/  IMAD.WIDE.U32 R4, P0, R7, R9, R2 ;  /* 0x0000000907047225 */ /* 0x010fc80007800002 */
[----:B------:R-:W-:-:S04]  /*8780*/  IMAD.WIDE.U32 R2, R7, R8, RZ ;  /* 0x0000000807027225 */ /* 0x000fc800078e00ff */
[----:B------:R-:W-:Y:S01]  /*8790*/  IMAD.X R7, RZ, RZ, RZ, P0 ;  /* 0x000000ffff077224 */ /* 0x000fe200000e06ff */
[----:B------:R-:W-:Y:S01]  /*87a0*/  IADD3 RZ, P0, R3, R4, RZ ;  /* 0x0000000403ff7210 */ /* 0x000fe20007f1e0ff */
[----:B------:R-:W-:-:S04]  /*87b0*/  IMAD.MOV.U32 R6, RZ, RZ, R5 ;  /* 0x000000ffff067224 */ /* 0x000fc800078e0005 */
[----:B------:R-:W-:-:S08]  /*87c0*/  IMAD.WIDE.U32.X R6, R11, R9, R6, P0 ;  /* 0x000000090b067225 */ /* 0x000fd000000e0406 */
.L_x_296:
[----:B------:R-:W3:Y:S01]  /*87d0*/  LDC.64 R26, c[0x0][0x640] ;  /* 0x00019000ff1a7b82 */ /* 0x000ee20000000a00 */
[-C--:B-1----:R-:W-:Y:S01]  /*87e0*/  SHF.R.U64 R11, R6, R0.reuse, R7 ;  /* 0x00000000060b7219 */ /* 0x082fe20000001207 */
[----:B------:R-:W-:Y:S01]  /*87f0*/  IMAD.MOV.U32 R19, RZ, RZ, R17 ;  /* 0x000000ffff137224 */ /* 0x000fe200078e0011 */
[----:B------:R-:W-:Y:S01]  /*8800*/  SHF.R.U32.HI R0, RZ, R0, R7 ;  /* 0x00000000ff007219 */ /* 0x000fe20000011607 */
[----:B--2---:R-:W-:Y:S01]  /*8810*/  IMAD.MOV R14, RZ, RZ, -R14 ;  /* 0x000000ffff0e7224 */ /* 0x004fe200078e0a0e */
[----:B----4-:R-:W-:Y:S01]  /*8820*/  IADD3 R5, P0, RZ, -R11, RZ ;  /* 0x8000000bff057210 */ /* 0x010fe20007f1e0ff */
[----:B------:R-:W-:Y:S01]  /*8830*/  ULDC UR4, c[0x0][0x154] ;  /* 0x0000550000047ab9 */ /* 0x000fe20000000800 */
[----:B------:R-:W-:Y:S01]  /*8840*/  IMAD.MOV.U32 R7, RZ, RZ, 0x1 ;  /* 0x00000001ff077424 */ /* 0x000fe200078e00ff */
[----:B------:R-:W1:Y:S01]  /*8850*/  LDC R4, c[0x0][0x618] ;  /* 0x00018600ff047b82 */ /* 0x000e620000000800 */
[----:B------:R-:W-:Y:S02]  /*8860*/  IMAD R22, R15, R14, R10 ;  /* 0x0000000e0f167224 */ /* 0x000fe400078e020a */
[----:B------:R-:W-:-:S04]  /*8870*/  IMAD.X R3, RZ, RZ, ~R0, P0 ;  /* 0x000000ffff037224 */ /* 0x000fc800000e0e00 */
[-C--:B------:R-:W-:Y:S01]  /*8880*/  IMAD R0, R3, R12.reuse, RZ ;  /* 0x0000000c03007224 */ /* 0x080fe200078e02ff */
[----:B------:R-:W2:Y:S01]  /*8890*/  LDC R6, c[0x0][0x608] ;  /* 0x00018200ff067b82 */ /* 0x000ea20000000800 */
[----:B0-----:R-:W-:-:S04]  /*88a0*/  IMAD.WIDE.U32 R2, R5, R12, R18 ;  /* 0x0000000c05027225 */ /* 0x001fc800078e0012 */
[----:B------:R-:W-:Y:S01]  /*88b0*/  IMAD R5, R5, R13, R0 ;  /* 0x0000000d05057224 */ /* 0x000fe200078e0200 */
[----:B------:R-:W-:Y:S02]  /*88c0*/  I2FP.F32.U32 R0, R20 ;  /* 0x0000001400007245 */ /* 0x000fe40000201000 */
[----:B------:R-:W0:Y:S01]  /*88d0*/  LDC R24, c[0x0][0x658] ;  /* 0x00019600ff187b82 */ /* 0x000e220000000800 */
[----:B------:R-:W-:Y:S01]  /*88e0*/  IMAD.IADD R3, R3, 0x1, R5 ;  /* 0x0000000103037824 */ /* 0x000fe200078e0205 */
[----:B---3--:R-:W-:Y:S01]  /*88f0*/  ISETP.NE.U32.AND P0, PT, R26, RZ, PT ;  /* 0x000000ff1a00720c */ /* 0x008fe20003f05070 */
[----:B------:R-:W-:Y:S01]  /*8900*/  FMUL R0, R0, UR4 ;  /* 0x0000000400007c20 */ /* 0x000fe20008400000 */
[----:B------:R-:W-:Y:S02]  /*8910*/  IMAD.MOV.U32 R5, RZ, RZ, -0x1 ;  /* 0xffffffffff057424 */ /* 0x000fe400078e00ff */
[----:B------:R-:W-:Y:S01]  /*8920*/  ISETP.NE.AND.EX P0, PT, R27, RZ, PT, P0 ;  /* 0x000000ff1b00720c */ /* 0x000fe20003f05300 */
[----:B------:R3:W4:Y:S01]  /*8930*/  F2I.U32.TRUNC.NTZ R12, R0 ;  /* 0x00000000000c7305 */ /* 0x000722000020f000 */
[----:B------:R-:W3:Y:S01]  /*8940*/  LDC R15, c[0x0][0x148] ;  /* 0x00005200ff0f7b82 */ /* 0x000ee20000000800 */
[----:B-1----:R-:W-:-:S02]  /*8950*/  SHF.R.U64 R10, R2, R4, R3 ;  /* 0x00000004020a7219 */ /* 0x002fc40000001203 */
[----:B------:R-:W-:-:S05]  /*8960*/  SHF.R.U32.HI R3, RZ, R4, R3 ;  /* 0x00000004ff037219 */ /* 0x000fca0000011603 */
[----:B------:R-:W1:Y:S01]  /*8970*/  LDC R14, c[0x0][0x600] ;  /* 0x00018000ff0e7b82 */ /* 0x000e620000000800 */
[-CC-:B--2---:R-:W-:Y:S02]  /*8980*/  SHF.R.U64 R8, R10, R6.reuse, R3.reuse ;  /* 0x000000060a087219 */ /* 0x184fe40000001203 */
[----:B------:R-:W-:-:S05]  /*8990*/  SHF.R.U32.HI R3, RZ, R6, R3 ;  /* 0x00000006ff037219 */ /* 0x000fca0000011603 */
[----:B------:R-:W2:Y:S01]  /*89a0*/  LDC R21, c[0x0][0x648] ;  /* 0x00019200ff157b82 */ /* 0x000ea20000000800 */
[-CC-:B0-----:R-:W-:Y:S02]  /*89b0*/  SHF.R.U64 R13, R8, R24.reuse, R3.reuse ;  /* 0x00000018080d7219 */ /* 0x181fe40000001203 */
[-C--:B------:R-:W-:Y:S02]  /*89c0*/  SHF.L.U32 R5, R5, R24.reuse, RZ ;  /* 0x0000001805057219 */ /* 0x080fe400000006ff */
[-C--:B------:R-:W-:Y:S01]  /*89d0*/  SHF.R.U32.HI R3, RZ, R24.reuse, R3 ;  /* 0x00000018ff037219 */ /* 0x080fe20000011603 */
[----:B------:R-:W-:Y:S01]  /*89e0*/  IMAD.MOV.U32 R2, RZ, RZ, R13 ;  /* 0x000000ffff027224 */ /* 0x000fe200078e000d */
[----:B------:R-:W-:Y:S01]  /*89f0*/  SHF.L.U32 R24, R7, R24, RZ ;  /* 0x0000001807187219 */ /* 0x000fe200000006ff */
[----:B------:R-:W0:Y:S01]  /*8a00*/  LDC R25, c[0x0][0x638] ;  /* 0x00018e00ff197b82 */ /* 0x000e220000000800 */
[----:B------:R-:W-:-:S07]  /*8a10*/  LOP3.LUT R19, RZ, R5, RZ, 0x33, !PT ;  /* 0x00000005ff137212 */ /* 0x000fce00078e33ff */
[----:B------:R-:W0:Y:S01]  /*8a20*/  LDC R28, c[0x0][0x610] ;  /* 0x00018400ff1c7b82 */ /* 0x000e220000000800 */
[----:B----4-:R-:W-:Y:S05]  /*8a30*/  @!P0 BRA `(.L_x_297) ;  /* 0x0000000000288947 */ /* 0x010fea0003800000 */
[----:B---3--:R-:W3:Y:S02]  /*8a40*/  LDC R0, c[0x0][0x64c] ;  /* 0x00019300ff007b82 */ /* 0x008ee40000000800 */
[----:B---3--:R-:W-:-:S05]  /*8a50*/  IADD3 R7, P0, R13, R0, RZ ;  /* 0x000000000d077210 */ /* 0x008fca0007f1e0ff */
        /* <DEDUP_REMOVED lines=8> */
.L_x_297:
[----:B------:R-:W4:Y:S01]  /*8ae0*/  LDC R4, c[0x0][0x65c] ;  /* 0x00019700ff047b82 */ /* 0x000f220000000800 */
[----:B--23--:R-:W-:Y:S01]  /*8af0*/  SHF.R.U64 R0, R2, R21, R3 ;  /* 0x0000001502007219 */ /* 0x00cfe20000001203 */
[----:B-1----:R-:W-:Y:S01]  /*8b00*/  VIADD R3, R14, 0xffffffff ;  /* 0xffffffff0e037836 */ /* 0x002fe20000000000 */
[----:B------:R-:W-:Y:S01]  /*8b10*/  LOP3.LUT R19, R8, R19, RZ, 0xc0, !PT ;  /* 0x0000001308137212 */ /* 0x000fe200078ec0ff */
[----:B------:R-:W-:Y:S02]  /*8b20*/  IMAD.MOV R12, RZ, RZ, -R12 ;  /* 0x000000ffff0c7224 */ /* 0x000fe400078e0a0c */
[----:B------:R-:W-:Y:S01]  /*8b30*/  IMAD.MOV R2, RZ, RZ, -R0 ;  /* 0x000000ffff027224 */ /* 0x000fe200078e0a00 */
[----:B------:R-:W-:Y:S01]  /*8b40*/  LOP3.LUT R3, R10, R3, RZ, 0xc0, !PT ;  /* 0x000000030a037212 */ /* 0x000fe200078ec0ff */
[----:B------:R-:W-:Y:S02]  /*8b50*/  IMAD R19, R24, R0, R19 ;  /* 0x0000000018137224 */ /* 0x000fe400078e0213 */
[----:B0-----:R-:W-:-:S04]  /*8b60*/  IMAD R0, R2, R25, R13 ;  /* 0x0000001902007224 */ /* 0x001fc800078e020d */
[----:B------:R-:W-:Y:S01]  /*8b70*/  IMAD R2, R0, R14, R3 ;  /* 0x0000000e00027224 */ /* 0x000fe200078e0203 */
[----:B----4-:R-:W-:Y:S01]  /*8b80*/  ISETP.NE.AND P0, PT, R4, 0x1, PT ;  /* 0x000000010400780c */ /* 0x010fe20003f05270 */
[----:B------:R-:W-:-:S05]  /*8b90*/  IMAD.MOV.U32 R4, RZ, RZ, 0x1 ;  /* 0x00000001ff047424 */ /* 0x000fca00078e00ff */
[----:B------:R-:W-:-:S07]  /*8ba0*/  PRMT R0, R4, 0x7610, R0 ;  /* 0x0000761004007816 */ /* 0x000fce0000000000 */
[----:B------:R-:W-:-:S04]  /*8bb0*/  @P0 IMAD R22, R15, R12, R20 ;  /* 0x0000000c0f160224 */ /* 0x000fc800078e0214 */
[----:B------:R-:W-:-:S05]  /*8bc0*/  IMAD R19, R19, R28, R22 ;  /* 0x0000001c13137224 */ /* 0x000fca00078e0216 */
[----:B------:R-:W-:Y:S02]  /*8bd0*/  SEL R22, R2, R19, !P0 ;  /* 0x0000001302167207 */ /* 0x000fe40004000000 */
[----:B------:R-:W-:Y:S01]  /*8be0*/  SEL R19, R19, R2, !P0 ;  /* 0x0000000213137207 */ /* 0x000fe20004000000 */
[----:B------:R-:W-:-:S07]  /*8bf0*/  IMAD.MOV.U32 R2, RZ, RZ, R11 ;  /* 0x000000ffff027224 */ /* 0x000fce00078e000b */
.L_x_295:
[----:B------:R-:W-:Y:S02]  /*8c00*/  LOP3.LUT P0, RZ, R0, 0xff, RZ, 0xc0, !PT ;  /* 0x000000ff00ff7812 */ /* 0x000fe4000780c0ff */
[----:B------:R-:W-:-:S11]  /*8c10*/  LOP3.LUT R165, R165, 0x1, RZ, 0x3c, !PT ;  /* 0x00000001a5a57812 */ /* 0x000fd600078e3cff */
[----:B------:R-:W-:Y:S05]  /*8c20*/  @P0 BRA `(.L_x_298) ;  /* 0xffffff88008c0947 */ /* 0x000fea000383ffff */
[----:B------:R-:W-:Y:S05]  /*8c30*/  EXIT ;  /* 0x000000000000794d */ /* 0x000fea0003800000 */
.L_x_17:
[----:B------:R-:W-:-:S08]  /*8c40*/  ISETP.NE.AND P0, PT, R5, RZ, PT ;  /* 0x000000ff0500720c */ /* 0x000fd00003f05270 */
[----:B0-----:R-:W0:-:S00]  /*8c50*/  USETMAXREG.DEALLOC.CTAPOOL 0x28 ;  /* 0x00000028000079c8 */ /* 0x001e0000080e0500 */
[----:B------:R-:W-:Y:S05]  /*8c60*/  @P0 EXIT ;  /* 0x000000000000094d */ /* 0x000fea0003800000 */
[----:B0-----:R-:W-:Y:S01]  /*8c70*/  LOP3.LUT P0, RZ, R8, 0xff, RZ, 0xc0, !PT ;  /* 0x000000ff08ff7812 */ /* 0x001fe2000780c0ff */
[----:B------:R-:W-:Y:S02]  /*8c80*/  IMAD.MOV.U32 R0, RZ, RZ, 0x1 ;  /* 0x00000001ff007424 */ /* 0x000fe400078e00ff */
[----:B------:R-:W-:-:S10]  /*8c90*/  IMAD.MOV.U32 R8, RZ, RZ, RZ ;  /* 0x000000ffff087224 */ /* 0x000fd400078e00ff */
[----:B------:R-:W-:Y:S05]  /*8ca0*/  @!P0 BRA `(.L_x_299) ;  /* 0x0000000c00408947 */ /* 0x000fea0003800000 */
[----:B------:R-:W0:Y:S01]  /*8cb0*/  S2R R10, SR_CgaCtaId ;  /* 0x00000000000a7919 */ /* 0x000e220000008800 */
[----:B------:R-:W-:Y:S01]  /*8cc0*/  LOP3.LUT P0, RZ, R4, 0x1f, RZ, 0xc0, !PT ;  /* 0x0000001f04ff7812 */ /* 0x000fe2000780c0ff */
[----:B------:R-:W-:Y:S01]  /*8cd0*/  ULDC UR5, c[0x0][0x658] ;  /* 0x0001960000057ab9 */ /* 0x000fe20000000800 */
[C---:B------:R-:W-:Y:S01]  /*8ce0*/  ISETP.NE.AND P2, PT, R3.reuse, RZ, PT ;  /* 0x000000ff0300720c */ /* 0x040fe20003f45270 */
[----:B------:R-:W-:Y:S01]  /*8cf0*/  UMOV UR6, 0xffffffff ;  /* 0xffffffff00067882 */ /* 0x000fe20000000000 */
[----:B------:R-:W-:Y:S01]  /*8d00*/  ISETP.NE.OR P0, PT, R3, RZ, !P0 ;  /* 0x000000ff0300720c */ /* 0x000fe20004705670 */
[----:B------:R-:W-:Y:S01]  /*8d10*/  BSSY B0, `(.L_x_299) ;  /* 0x00000c9000007945 */ /* 0x000fe20003800000 */
[----:B------:R-:W-:Y:S01]  /*8d20*/  USHF.L.U32 UR6, UR6, UR5, URZ ;  /* 0x0000000506067299 */ /* 0x000fe2000800063f */
[----:B------:R-:W-:Y:S01]  /*8d30*/  IMAD.MOV.U32 R9, RZ, RZ, 0x1 ;  /* 0x00000001ff097424 */ /* 0x000fe200078e00ff */
[----:B------:R-:W-:Y:S01]  /*8d40*/  LOP3.LUT R6, R16, 0x2, RZ, 0xfc, !PT ;  /* 0x0000000210067812 */ /* 0x000fe200078efcff */
[----:B------:R-:W-:Y:S01]  /*8d50*/  IMAD.MOV.U32 R0, RZ, RZ, 0x1 ;  /* 0x00000001ff007424 */ /* 0x000fe200078e00ff */
[----:B------:R-:W-:Y:S01]  /*8d60*/  ULDC UR4, c[0x0][0x600] ;  /* 0x0001800000047ab9 */ /* 0x000fe20000000800 */
[----:B------:R-:W-:Y:S01]  /*8d70*/  IMAD.MOV.U32 R8, RZ, RZ, RZ ;  /* 0x000000ffff087224 */ /* 0x000fe200078e00ff */
[----:B------:R-:W-:Y:S01]  /*8d80*/  UMOV UR7, 0x1 ;  /* 0x0000000100077882 */ /* 0x000fe20000000000 */
[----:B------:R-:W-:-:S02]  /*8d90*/  UIADD3 UR19, UR40, 0x1, URZ ;  /* 0x0000000128137890 */ /* 0x000fc4000fffe03f */
[----:B------:R-:W-:Y:S02]  /*8da0*/  UIADD3 UR15, UR4, -0x1, URZ ;  /* 0xffffffff040f7890 */ /* 0x000fe4000fffe03f */
[----:B------:R-:W-:Y:S02]  /*8db0*/  USHF.L.U32 UR17, UR7, UR5, URZ ;  /* 0x0000000507117299 */ /* 0x000fe4000800063f */
[----:B------:R-:W-:Y:S01]  /*8dc0*/  ULOP3.LUT UR16, URZ, UR6, URZ, 0x33, !UPT ;  /* 0x000000063f107292 */ /* 0x000fe2000f8e333f */
[----:B------:R-:W-:Y:S01]  /*8dd0*/  ULDC.64 UR20, c[0x0][0x198] ;  /* 0x0000660000147ab9 */ /* 0x000fe20000000a00 */
[C---:B0-----:R-:W-:Y:S02]  /*8de0*/  IMAD.SHL.U32 R3, R10.reuse, 0x4000, RZ ;  /* 0x000040000a037824 */ /* 0x041fe400078e00ff */
[----:B------:R-:W-:-:S03]  /*8df0*/  IMAD.SHL.U32 R10, R10, 0x80, RZ ;  /* 0x000000800a0a7824 */ /* 0x000fc600078e00ff */
[----:B------:R-:W-:Y:S02]  /*8e00*/  LOP3.LUT R3, R3, 0x4000, RZ, 0xc0, !PT ;  /* 0x0000400003037812 */ /* 0x000fe400078ec0ff */
[----:B------:R-:W-:-:S03]  /*8e10*/  LOP3.LUT R10, R10, 0x80, RZ, 0xc0, !PT ;  /* 0x000000800a0a7812 */ /* 0x000fc600078ec0ff */
[----:B------:R-:W-:-:S07]  /*8e20*/  VIADD R7, R3, 0x6100 ;  /* 0x0000610003077836 */ /* 0x000fce0000000000 */
.L_x_311:
[----:B------:R-:W-:-:S03]  /*8e30*/  UMOV UR4, 0xffffffff ;  /* 0xffffffff00047882 */ /* 0x000fc60000000000 */
[----:B------:R-:W-:Y:S05]  /*8e40*/  BRA.DIV UR4, `(.L_x_300) ;  /* 0x0000000e04c87947 */ /* 0x000fea000b800000 */
[----:B------:R-:W-:-:S13]  /*8e50*/  ELECT P6, URZ, PT ;  /* 0x00000000003f782f */ /* 0x000fda00038c0000 */
.L_x_323:
[----:B------:R-:W0:Y:S01]  /*8e60*/  LDC R3, c[0x0][0x28c] ;  /* 0x0000a300ff037b82 */ /* 0x000e220000000800 */
[----:B------:R-:W-:Y:S01]  /*8e70*/  BSSY B1, `(.L_x_301) ;  /* 0x0000039000017945 */ /* 0x000fe20003800000 */
[----:B0-----:R-:W-:-:S13]  /*8e80*/  ISETP.LT.OR P6, PT, R3, 0x1, !P6 ;  /* 0x000000010300780c */ /* 0x001fda00077c1670 */
[----:B------:R-:W-:Y:S05]  /*8e90*/  @P6 BRA `(.L_x_302) ;  /* 0x0000000000d86947 */ /* 0x000fea0003800000 */
[----:B------:R-:W-:Y:S02]  /*8ea0*/  IMAD R22, R22, 0x100, R10 ;  /* 0x0000010016167824 */ /* 0x000fe400078e020a */
[----:B------:R-:W-:Y:S02]  /*8eb0*/  IMAD.SHL.U32 R19, R19, 0x40, RZ ;  /* 0x0000004013137824 */ /* 0x000fe400078e00ff */
[----:B------:R-:W-:Y:S02]  /*8ec0*/  IMAD.MOV.U32 R14, RZ, RZ, RZ ;  /* 0x000000ffff0e7224 */ /* 0x000fe400078e00ff */
[----:B------:R-:W-:Y:S02]  /*8ed0*/  IMAD.U32 R15, RZ, RZ, UR19 ;  /* 0x00000013ff0f7e24 */ /* 0x000fe4000f8e00ff */
[----:B------:R-:W-:Y:S02]  /*8ee0*/  IMAD.MOV.U32 R3, RZ, RZ, R0 ;  /* 0x000000ffff037224 */ /* 0x000fe400078e0000 */
[----:B------:R-:W-:-:S07]  /*8ef0*/  IMAD.MOV.U32 R4, RZ, RZ, R8 ;  /* 0x000000ffff047224 */ /* 0x000fce00078e0008 */
.L_x_306:
[----:B------:R-:W0:Y:S01]  /*8f00*/  S2R R12, SR_CgaCtaId ;  /* 0x00000000000c7919 */ /* 0x000e220000008800 */
[----:B------:R-:W-:Y:S01]  /*8f10*/  MOV R5, 0x400 ;  /* 0x0000040000057802 */ /* 0x000fe20000000f00 */
[----:B------:R-:W1:Y:S03]  /*8f20*/  @!P2 LDC R11, c[0x0][0x500] ;  /* 0x00014000ff0bab82 */ /* 0x000e660000000800 */
[----:B0-----:R-:W-:Y:S02]  /*8f30*/  LEA R13, R12, R5, 0x18 ;  /* 0x000000050c0d7211 */ /* 0x001fe400078ec0ff */
[----:B------:R-:W-:-:S03]  /*8f40*/  SHF.L.U32 R5, R3, 0x1f, RZ ;  /* 0x0000001f03057819 */ /* 0x000fc600000006ff */
[----:B------:R-:W-:-:S04]  /*8f50*/  IMAD R12, R4, 0x8, R13 ;  /* 0x00000008040c7824 */ /* 0x000fc800078e020d */
[----:B------:R-:W0:Y:S02]  /*8f60*/  SYNCS.PHASECHK.TRANS64.TRYWAIT P1, [R12+URZ+0x18], R5 ;  /* 0x000018050c0075a7 */ /* 0x000e24000802017f */
[----:B01----:R-:W-:Y:S05]  /*8f70*/  @!P1 BRA `(.L_x_303) ;  /* 0x0000000c009c9947 */ /* 0x003fea0003800000 */
.L_x_324:
[----:B0-----:R-:W-:Y:S01]  /*8f80*/  PRMT R5, R6, 0x9910, RZ ;  /* 0x0000991006057816 */ /* 0x001fe200000000ff */
[----:B------:R0:W-:Y:S03]  /*8f90*/  @!P2 SYNCS.ARRIVE.TRANS64 RZ, [R12+URZ], R11 ;  /* 0x0000000b0cffa9a7 */ /* 0x0001e6000800003f */
[----:B------:R-:W-:-:S13]  /*8fa0*/  ISETP.NE.AND P1, PT, R5, 0x2, PT ;  /* 0x000000020500780c */ /* 0x000fda0003f25270 */
[----:B0-----:R-:W-:Y:S05]  /*8fb0*/  @P1 BRA `(.L_x_304) ;  /* 0x0000000000041947 */ /* 0x001fea0003800000 */
[----:B------:R-:W-:Y:S01]  /*8fc0*/  BPT.TRAP 0x1 ;  /* 0x000000040000795c */ /* 0x000fe20000300000 */
.L_x_304:
[----:B------:R-:W-:Y:S05]  /*8fd0*/  @P0 BRA `(.L_x_305) ;  /* 0x0000000000040947 */ /* 0x000fea0003800000 */
[----:B------:R-:W-:Y:S01]  /*8fe0*/  BPT.TRAP 0x1 ;  /* 0x000000040000795c */ /* 0x000fe20000300000 */
.L_x_305:
[----:B------:R-:W-:Y:S01]  /*8ff0*/  R2UR UR13, R13 ;  /* 0x000000000d0d72ca */ /* 0x000fe200000e0000 */
[----:B------:R-:W-:Y:S01]  /*9000*/  IMAD R13, R4, 0x2000, R13 ;  /* 0x00002000040d7824 */ /* 0x000fe200078e020d */
[----:B------:R-:W-:Y:S01]  /*9010*/  R2UR UR9, R12 ;  /* 0x000000000c0972ca */ /* 0x000fe200000e0000 */
[C---:B------:R-:W-:Y:S01]  /*9020*/  IMAD R5, R4.reuse, 0x8000, R7 ;  /* 0x0000800004057824 */ /* 0x040fe200078e0207 */
[----:B------:R-:W-:Y:S01]  /*9030*/  UIADD3 UR4, UP0, UR20, 0xf0, URZ ;  /* 0x000000f014047890 */ /* 0x000fe2000ff1e03f */
[----:B------:R-:W-:Y:S01]  /*9040*/  VIADD R15, R15, 0xffffffff ;  /* 0xffffffff0f0f7836 */ /* 0x000fe20000000000 */
[----:B------:R-:W-:Y:S01]  /*9050*/  R2UR UR5, R13 ;  /* 0x000000000d0572ca */ /* 0x000fe200000e0000 */
[----:B------:R-:W-:Y:S01]  /*9060*/  UIADD3 UR22, UP1, UR20, 0x1f0, URZ ;  /* 0x000001f014167890 */ /* 0x000fe2000ff3e03f */
[----:B------:R-:W-:Y:S01]  /*9070*/  R2UR UR8, R5 ;  /* 0x00000000050872ca */ /* 0x000fe200000e0000 */
[----:B------:R-:W-:Y:S01]  /*9080*/  VIADD R4, R4, 0x1 ;  /* 0x0000000104047836 */ /* 0x000fe20000000000 */
[----:B------:R-:W-:Y:S01]  /*9090*/  R2UR UR11, R19 ;  /* 0x00000000130b72ca */ /* 0x000fe200000e0000 */
[----:B------:R-:W-:Y:S01]  /*90a0*/  UIADD3.X UR23, URZ, UR21, URZ, UP1, !UPT ;  /* 0x000000153f177290 */ /* 0x000fe20008ffe43f */
[----:B------:R-:W-:Y:S01]  /*90b0*/  R2UR UR10, R14 ;  /* 0x000000000e0a72ca */ /* 0x000fe200000e0000 */
[----:B------:R-:W-:Y:S01]  /*90c0*/  UMOV UR6, 0x0 ;  /* 0x0000000000067882 */ /* 0x000fe20000000000 */
[----:B------:R-:W-:Y:S01]  /*90d0*/  R2UR UR12, R2 ;  /* 0x00000000020c72ca */ /* 0x000fe200000e0000 */
[----:B------:R-:W-:Y:S01]  /*90e0*/  UMOV UR7, 0x10000000 ;  /* 0x1000000000077882 */ /* 0x000fe20000000000 */
[----:B------:R-:W-:Y:S01]  /*90f0*/  R2UR UR18, R22 ;  /* 0x00000000161272ca */ /* 0x000fe200000e0000 */
[----:B------:R-:W-:Y:S01]  /*9100*/  UMOV UR24, 0x30000 ;  /* 0x0003000000187882 */ /* 0x000fe20000000000 */
[----:B------:R-:W-:Y:S01]  /*9110*/  ISETP.GT.AND P3, PT, R15, 0x1, PT ;  /* 0x000000010f00780c */ /* 0x000fe20003f64270 */
[----:B------:R-:W-:Y:S01]  /*9120*/  UIADD3 UR14, UR5, 0x100, URZ ;  /* 0x00000100050e7890 */ /* 0x000fe2000fffe03f */
[----:B------:R-:W-:Y:S01]  /*9130*/  ISETP.NE.AND P1, PT, R4, 0x3, PT ;  /* 0x000000030400780c */ /* 0x000fe20003f25270 */
[----:B------:R-:W-:Y:S01]  /*9140*/  UIADD3.X UR5, URZ, UR21, URZ, UP0, !UPT ;  /* 0x000000153f057290 */ /* 0x000fe200087fe43f */
[----:B------:R-:W-:Y:S01]  /*9150*/  VIADD R14, R14, 0x80 ;  /* 0x000000800e0e7836 */ /* 0x000fe20000000000 */
[----:B------:R-:W-:Y:S01]  /*9160*/  UIADD3 UR13, UR13, UR8, URZ ;  /* 0x000000080d0d7290 */ /* 0x000fe2000fffe03f */
[----:B------:R-:W-:-:S02]  /*9170*/  SEL R12, RZ, 0x1, P1 ;  /* 0x00000001ff0c7807 */ /* 0x000fc40000800000 */
[----:B------:R-:W-:Y:S01]  /*9180*/  UMOV UR8, UR14 ;  /* 0x0000000e00087c82 */ /* 0x000fe20008000000 */
[----:B------:R-:W-:Y:S02]  /*9190*/  SEL R4, R4, RZ, P1 ;  /* 0x000000ff04047207 */ /* 0x000fe40000800000 */
[----:B------:R-:W-:Y:S01]  /*91a0*/  LOP3.LUT R3, R3, R12, RZ, 0x3c, !PT ;  /* 0x0000000c03037212 */ /* 0x000fe200078e3cff */
[----:B------:R0:W-:Y:S02]  /*91b0*/  UTMALDG.3D [UR8], [UR4], desc[UR6] ;  /* 0x00000608040075b4 */ /* 0x0001e40008011000 */
[----:B0-----:R-:W-:Y:S01]  /*91c0*/  UMOV UR11, UR18 ;  /* 0x00000012000b7c82 */ /* 0x001fe20008000000 */
[----:B------:R-:W-:Y:S02]  /*91d0*/  UMOV UR8, UR13 ;  /* 0x0000000d00087c82 */ /* 0x000fe40008000000 */
[----:B------:R0:W-:Y:S02]  /*91e0*/  UTMALDG.3D.MULTICAST [UR8], [UR22], UR24, desc[UR6] ;  /* 0x00000608160073b4 */ /* 0x0001e40008011818 */
[----:B0-----:R-:W-:Y:S05]  /*91f0*/  @P3 BRA `(.L_x_306) ;  /* 0xfffffffc00403947 */ /* 0x001fea000383ffff */
.L_x_302:
[----:B------:R-:W-:Y:S05]  /*9200*/  BSYNC B1 ;  /* 0x0000000000017941 */ /* 0x000fea0003800000 */
.L_x_301:
[----:B------:R-:W2:Y:S01]  /*9210*/  LDL.64 R12, [R1] ;  /* 0x00000000010c7983 */ /* 0x000ea20000100a00 */
[----:B------:R-:W-:Y:S01]  /*9220*/  LOP3.LUT P4, RZ, R9, 0xff, RZ, 0xc0, !PT ;  /* 0x000000ff09ff7812 */ /* 0x000fe2000788c0ff */
[----:B------:R-:W-:Y:S01]  /*9230*/  VIADD R8, R8, UR40 ;  /* 0x0000002808087c36 */ /* 0x000fe20008000000 */
[----:B------:R-:W-:Y:S01]  /*9240*/  ULDC.64 UR4, c[0x0][0x650] ;  /* 0x0001940000047ab9 */ /* 0x000fe20000000a00 */
[----:B------:R-:W-:Y:S01]  /*9250*/  IMAD.U32 R5, RZ, RZ, UR40 ;  /* 0x00000028ff057e24 */ /* 0x000fe2000f8e00ff */
[----:B------:R-:W-:Y:S01]  /*9260*/  UISETP.GE.U32.AND UP0, UPT, UR40, 0x3, UPT ;  /* 0x000000032800788c */ /* 0x000fe2000bf06070 */
[----:B------:R-:W-:Y:S01]  /*9270*/  BSSY B1, `(.L_x_307) ;  /* 0x0000070000017945 */ /* 0x000fe20003800000 */
[----:B------:R-:W-:Y:S01]  /*9280*/  ISETP.GT.U32.AND P1, PT, R8, 0x2, PT ;  /* 0x000000020800780c */ /* 0x000fe20003f24070 */
[----:B------:R-:W-:Y:S01]  /*9290*/  IMAD.MOV.U32 R19, RZ, RZ, -0x1 ;  /* 0xffffffffff137424 */ /* 0x000fe200078e00ff */
[----:B------:R-:W-:Y:S01]  /*92a0*/  PRMT R9, RZ, 0x7610, R9 ;  /* 0x00007610ff097816 */ /* 0x000fe20000000009 */
[----:B------:R-:W-:Y:S01]  /*92b0*/  IMAD.MOV.U32 R22, RZ, RZ, -0x1 ;  /* 0xffffffffff167424 */ /* 0x000fe200078e00ff */
[----:B------:R-:W-:-:S02]  /*92c0*/  ISETP.LT.U32.AND P1, PT, R5, 0x3, P1 ;  /* 0x000000030500780c */ /* 0x000fc40000f21070 */
[----:B------:R-:W-:Y:S01]  /*92d0*/  PLOP3.LUT P3, PT, PT, PT, UP0, 0x80, 0x0 ;  /* 0x000000000000781c */ /* 0x000fe20003f6f008 */
[----:B------:R-:W0:Y:S01]  /*92e0*/  @P4 S2R R3, SR_CgaCtaId ;  /* 0x0000000000034919 */ /* 0x000e220000008800 */
[----:B------:R-:W-:-:S04]  /*92f0*/  @P4 MOV R2, 0x400 ;  /* 0x0000040000024802 */ /* 0x000fc80000000f00 */
[----:B0-----:R-:W-:Y:S01]  /*9300*/  @P4 LEA R4, R3, R2, 0x18 ;  /* 0x0000000203044211 */ /* 0x001fe200078ec0ff */
[----:B------:R-:W-:-:S03]  /*9310*/  IMAD.WIDE.U32 R2, R8, -0x55555555, RZ ;  /* 0xaaaaaaab08027825 */ /* 0x000fc600078e00ff */
[----:B------:R0:W-:Y:S01]  /*9320*/  @P4 SYNCS.ARRIVE.TRANS64.A1T0 RZ, [R4+URZ+0x68], RZ ;  /* 0x000068ff04ff49a7 */ /* 0x0001e2000810003f */
[----:B------:R-:W-:Y:S01]  /*9330*/  IMAD.MOV.U32 R2, RZ, RZ, -0x1 ;  /* 0xffffffffff027424 */ /* 0x000fe200078e00ff */
[----:B------:R-:W-:Y:S02]  /*9340*/  SHF.R.U32.HI R5, RZ, 0x1, R3 ;  /* 0x00000001ff057819 */ /* 0x000fe40000011603 */
[----:B------:R-:W-:-:S03]  /*9350*/  SEL R3, RZ, 0x1, !P1 ;  /* 0x00000001ff037807 */ /* 0x000fc60004800000 */
[----:B------:R-:W-:Y:S01]  /*9360*/  IMAD R8, R5, -0x3, R8 ;  /* 0xfffffffd05087824 */ /* 0x000fe200078e0208 */
[----:B------:R-:W-:Y:S02]  /*9370*/  LOP3.LUT R0, R0, R3, RZ, 0x3c, !PT ;  /* 0x0000000300007212 */ /* 0x000fe400078e3cff */
[----:B------:R-:W-:Y:S02]  /*9380*/  PRMT R3, RZ, 0x7610, R3 ;  /* 0x00007610ff037816 */ /* 0x000fe40000000003 */
[----:B------:R-:W-:Y:S02]  /*9390*/  @P3 LOP3.LUT R0, R0, 0x1, R5, 0x78, !PT ;  /* 0x0000000100003812 */ /* 0x000fe400078e7805 */
[----:B--2---:R-:W-:-:S04]  /*93a0*/  IADD3 R18, P4, R18, R12, RZ ;  /* 0x0000000c12127210 */ /* 0x004fc80007f9e0ff */
[----:B------:R-:W-:Y:S01]  /*93b0*/  ISETP.GE.U32.AND P1, PT, R18, UR4, PT ;  /* 0x0000000412007c0c */ /* 0x000fe2000bf26070 */
[----:B------:R-:W-:-:S05]  /*93c0*/  IMAD.X R17, R17, 0x1, R23, P4 ;  /* 0x0000000111117824 */ /* 0x000fca00020e0617 */
[----:B------:R-:W-:-:S13]  /*93d0*/  ISETP.GE.U32.AND.EX P1, PT, R17, UR5, PT, P1 ;  /* 0x0000000511007c0c */ /* 0x000fda000bf26110 */
[----:B0-----:R-:W-:Y:S05]  /*93e0*/  @P1 BRA `(.L_x_308) ;  /* 0x0000000400601947 */ /* 0x001fea0003800000 */
[----:B------:R-:W0:Y:S01]  /*93f0*/  S2R R12, SR_CTAID.X ;  /* 0x00000000000c7919 */ /* 0x000e220000002500 */
[----:B------:R-:W-:Y:S01]  /*9400*/  ULDC.64 UR4, c[0x0][0x628] ;  /* 0x00018a0000047ab9 */ /* 0x000fe20000000a00 */
[----:B------:R-:W-:Y:S01]  /*9410*/  ULDC UR7, c[0x0][0x630] ;  /* 0x00018c0000077ab9 */ /* 0x000fe20000000800 */
[----:B------:R-:W-:Y:S01]  /*9420*/  ISETP.NE.U32.AND P1, PT, RZ, UR4, PT ;  /* 0x00000004ff007c0c */ /* 0x000fe2000bf25070 */
[----:B------:R-:W1:Y:S01]  /*9430*/  S2R R13, SR_CTAID.Y ;  /* 0x00000000000d7919 */ /* 0x000e620000002600 */
[----:B------:R-:W-:Y:S01]  /*9440*/  ULDC UR8, c[0x0][0x150] ;  /* 0x0000540000087ab9 */ /* 0x000fe20000000800 */
[----:B------:R-:W-:Y:S01]  /*9450*/  IMAD.MOV.U32 R2, RZ, RZ, R18 ;  /* 0x000000ffff027224 */ /* 0x000fe200078e0012 */
[----:B------:R-:W-:Y:S01]  /*9460*/  ISETP.NE.AND.EX P1, PT, RZ, UR5, PT, P1 ;  /* 0x00000005ff007c0c */ /* 0x000fe2000bf25310 */
[----:B------:R-:W-:Y:S01]  /*9470*/  IMAD.MOV.U32 R3, RZ, RZ, R17 ;  /* 0x000000ffff037224 */ /* 0x000fe200078e0011 */
[----:B0-----:R-:W-:-:S11]  /*9480*/  I2FP.F32.U32 R14, R12 ;  /* 0x0000000c000e7245 */ /* 0x001fd60000201000 */
[----:B------:R-:W-:Y:S05]  /*9490*/  @!P1 BRA `(.L_x_309) ;  /* 0x0000000000289947 */ /* 0x000fea0003800000 */
[----:B------:R-:W-:Y:S02]  /*94a0*/  ULDC UR6, c[0x0][0x634] ;  /* 0x00018d0000067ab9 */ /* 0x000fe40000000800 */
[----:B------:R-:W-:-:S05]  /*94b0*/  IADD3 R3, P1, R18, UR6, RZ ;  /* 0x0000000612037c10 */ /* 0x000fca000ff3e0ff */
[----:B------:R-:W-:-:S04]  /*94c0*/  IMAD.X R11, RZ, RZ, R17, P1 ;  /* 0x000000ffff0b7224 */ /* 0x000fc800008e0611 */
[----:B------:R-:W-:-:S04]  /*94d0*/  IMAD.WIDE.U32 R4, R11, UR4, RZ ;  /* 0x000000040b047c25 */ /* 0x000fc8000f8e00ff */
[----:B------:R-:W-:-:S04]  /*94e0*/  IMAD.WIDE.U32 R4, P1, R3, UR5, R4 ;  /* 0x0000000503047c25 */ /* 0x000fc8000f820004 */
[----:B------:R-:W-:-:S04]  /*94f0*/  IMAD.WIDE.U32 R2, R3, UR4, RZ ;  /* 0x0000000403027c25 */ /* 0x000fc8000f8e00ff */
[----:B------:R-:W-:Y:S01]  /*9500*/  IMAD.MOV.U32 R2, RZ, RZ, R5 ;  /* 0x000000ffff027224 */ /* 0x000fe200078e0005 */
[----:B------:R-:W-:Y:S01]  /*9510*/  IADD3 RZ, P3, R3, R4, RZ ;  /* 0x0000000403ff7210 */ /* 0x000fe20007f7e0ff */
[----:B------:R-:W-:-:S04]  /*9520*/  IMAD.X R3, RZ, RZ, RZ, P1 ;  /* 0x000000ffff037224 */ /* 0x000fc800008e06ff */
[----:B------:R-:W-:-:S08]  /*9530*/  IMAD.WIDE.U32.X R2, R11, UR5, R2, P3 ;  /* 0x000000050b027c25 */ /* 0x000fd000098e0402 */
.L_x_309:
[----:B------:R-:W0:Y:S01]  /*9540*/  LDC R21, c[0x0][0x65c] ;  /* 0x00019700ff157b82 */ /* 0x000e220000000800 */
[--C-:B------:R-:W-:Y:S01]  /*9550*/  SHF.R.U64 R11, R2, UR7, R3.reuse ;  /* 0x00000007020b7c19 */ /* 0x100fe20008001203 */
[----:B------:R-:W-:Y:S01]  /*9560*/  FMUL R14, R14, UR8 ;  /* 0x000000080e0e7c20 */ /* 0x000fe20008400000 */
[----:B------:R-:W-:Y:S01]  /*9570*/  SHF.R.U32.HI R2, RZ, UR7, R3 ;  /* 0x00000007ff027c19 */ /* 0x000fe20008011603 */
[----:B------:R-:W-:Y:S01]  /*9580*/  ULDC UR6, c[0x0][0x154] ;  /* 0x0000550000067ab9 */ /* 0x000fe20000000800 */
[----:B------:R-:W-:Y:S01]  /*9590*/  IADD3 R15, P1, RZ, -R11, RZ ;  /* 0x8000000bff0f7210 */ /* 0x000fe20007f3e0ff */
[----:B------:R-:W-:Y:S01]  /*95a0*/  ULDC.64 UR4, c[0x0][0x620] ;  /* 0x0001880000047ab9 */ /* 0x000fe20000000a00 */
[----:B-1----:R-:W-:Y:S01]  /*95b0*/  I2FP.F32.U32 R3, R13 ;  /* 0x0000000d00037245 */ /* 0x002fe20000201000 */
[----:B------:R-:W1:Y:S01]  /*95c0*/  LDC R19, c[0x0][0x144] ;  /* 0x00005100ff137b82 */ /* 0x000e620000000800 */
[----:B------:R-:W2:Y:S01]  /*95d0*/  F2I.U32.TRUNC.NTZ R14, R14 ;  /* 0x0000000e000e7305 */ /* 0x000ea2000020f000 */
[----:B------:R-:W-:-:S02]  /*95e0*/  IMAD.X R2, RZ, RZ, ~R2, P1 ;  /* 0x000000ffff027224 */ /* 0x000fc400008e0e02 */
[----:B------:R-:W-:Y:S01]  /*95f0*/  FMUL R4, R3, UR6 ;  /* 0x0000000603047c20 */ /* 0x000fe20008400000 */
[----:B------:R-:W-:Y:S01]  /*9600*/  IMAD.MOV.U32 R3, RZ, RZ, R17 ;  /* 0x000000ffff037224 */ /* 0x000fe200078e0011 */
[----:B------:R-:W-:Y:S01]  /*9610*/  ULDC.64 UR6, c[0x0][0x640] ;  /* 0x0001900000067ab9 */ /* 0x000fe20000000a00 */
[----:B------:R-:W-:Y:S01]  /*9620*/  IMAD R2, R2, UR4, RZ ;  /* 0x0000000402027c24 */ /* 0x000fe2000f8e02ff */
[----:B------:R-:W3:Y:S01]  /*9630*/  LDC R20, c[0x0][0x148] ;  /* 0x00005200ff147b82 */ /* 0x000ee20000000800 */
[----:B------:R-:W-:Y:S01]  /*9640*/  ISETP.NE.U32.AND P1, PT, RZ, UR6, PT ;  /* 0x00000006ff007c0c */ /* 0x000fe2000bf25070 */
[----:B------:R-:W4:Y:S01]  /*9650*/  F2I.U32.TRUNC.NTZ R4, R4 ;  /* 0x0000000400047305 */ /* 0x000f22000020f000 */
[----:B------:R-:W-:Y:S02]  /*9660*/  IMAD R5, R15, UR5, R2 ;  /* 0x000000050f057c24 */ /* 0x000fe4000f8e0202 */
[----:B------:R-:W-:Y:S01]  /*9670*/  IMAD.MOV.U32 R2, RZ, RZ, R18 ;  /* 0x000000ffff027224 */ /* 0x000fe200078e0012 */
[----:B------:R-:W-:-:S02]  /*9680*/  ISETP.NE.AND.EX P1, PT, RZ, UR7, PT, P1 ;  /* 0x00000007ff007c0c */ /* 0x000fc4000bf25310 */
[----:B0-----:R-:W-:Y:S01]  /*9690*/  ISETP.NE.AND P4, PT, R21, 0x1, PT ;  /* 0x000000011500780c */ /* 0x001fe20003f85270 */
[----:B------:R-:W-:Y:S01]  /*96a0*/  IMAD.WIDE.U32 R2, R15, UR4, R2 ;  /* 0x000000040f027c25 */ /* 0x000fe2000f8e0002 */
[----:B------:R-:W-:-:S03]  /*96b0*/  ULDC UR4, c[0x0][0x618] ;  /* 0x0001860000047ab9 */ /* 0x000fc60000000800 */
[----:B--2---:R-:W-:Y:S02]  /*96c0*/  IMAD.MOV R14, RZ, RZ, -R14 ;  /* 0x000000ffff0e7224 */ /* 0x004fe400078e0a0e */
[----:B------:R-:W-:Y:S02]  /*96d0*/  IMAD.IADD R3, R3, 0x1, R5 ;  /* 0x0000000103037824 */ /* 0x000fe400078e0205 */
[----:B-1----:R-:W-:-:S03]  /*96e0*/  IMAD R12, R19, R14, R12 ;  /* 0x0000000e130c7224 */ /* 0x002fc600078e020c */
[--C-:B------:R-:W-:Y:S01]  /*96f0*/  SHF.R.U64 R14, R2, UR4, R3.reuse ;  /* 0x00000004020e7c19 */ /* 0x100fe20008001203 */
[----:B----4-:R-:W-:Y:S01]  /*9700*/  IMAD.MOV R2, RZ, RZ, -R4 ;  /* 0x000000ffff027224 */ /* 0x010fe200078e0a04 */
[----:B------:R-:W-:Y:S01]  /*9710*/  SHF.R.U32.HI R3, RZ, UR4, R3 ;  /* 0x00000004ff037c19 */ /* 0x000fe20008011603 */
[----:B------:R-:W-:Y:S02]  /*9720*/  ULDC UR4, c[0x0][0x608] ;  /* 0x0001820000047ab9 */ /* 0x000fe40000000800 */
[----:B---3--:R-:W-:Y:S01]  /*9730*/  @P4 IMAD R12, R20, R2, R13 ;  /* 0x00000002140c4224 */ /* 0x008fe200078e020d */
[--C-:B------:R-:W-:Y:S02]  /*9740*/  SHF.R.U64 R19, R14, UR4, R3.reuse ;  /* 0x000000040e137c19 */ /* 0x100fe40008001203 */
[----:B------:R-:W-:Y:S01]  /*9750*/  SHF.R.U32.HI R2, RZ, UR4, R3 ;  /* 0x00000004ff027c19 */ /* 0x000fe20008011603 */
[----:B------:R-:W-:-:S03]  /*9760*/  ULDC UR4, c[0x0][0x658] ;  /* 0x0001960000047ab9 */ /* 0x000fc60000000800 */
[--C-:B------:R-:W-:Y:S02]  /*9770*/  SHF.R.U64 R13, R19, UR4, R2.reuse ;  /* 0x00000004130d7c19 */ /* 0x100fe40008001202 */
[----:B------:R-:W-:-:S03]  /*9780*/  SHF.R.U32.HI R2, RZ, UR4, R2 ;  /* 0x00000004ff027c19 */ /* 0x000fc60008011602 */
[----:B------:R-:W-:Y:S02]  /*9790*/  IMAD.MOV.U32 R4, RZ, RZ, R13 ;  /* 0x000000ffff047224 */ /* 0x000fe400078e000d */
[----:B------:R-:W-:Y:S01]  /*97a0*/  IMAD.MOV.U32 R3, RZ, RZ, R2 ;  /* 0x000000ffff037224 */ /* 0x000fe200078e0002 */
[----:B------:R-:W-:Y:S06]  /*97b0*/  @!P1 BRA `(.L_x_310) ;  /* 0x00000000002c9947 */ /* 0x000fec0003800000 */
        /* <DEDUP_REMOVED lines=9> */
[----:B------:R-:W-:-:S04]  /*9850*/  IMAD.WIDE.U32.X R2, R15, UR7, R2, P3 ;  /* 0x000000070f027c25 */ /* 0x000fc800098e0402 */
[----:B------:R-:W-:-:S07]  /*9860*/  IMAD.MOV.U32 R4, RZ, RZ, R2 ;  /* 0x000000ffff047224 */ /* 0x000fce00078e0002 */
.L_x_310:
[----:B------:R-:W-:Y:S01]  /*9870*/  ULDC UR4, c[0x0][0x648] ;  /* 0x0001920000047ab9 */ /* 0x000fe20000000800 */
[----:B------:R-:W-:Y:S01]  /*9880*/  LOP3.LUT R2, R19, UR16, RZ, 0xc0, !PT ;  /* 0x0000001013027c12 */ /* 0x000fe2000f8ec0ff */
[----:B------:R-:W-:Y:S01]  /*9890*/  ULDC UR5, c[0x0][0x610] ;  /* 0x0001840000057ab9 */ /* 0x000fe20000000800 */
[----:B------:R-:W-:Y:S01]  /*98a0*/  SHF.R.U64 R3, R4, UR4, R3 ;  /* 0x0000000404037c19 */ /* 0x000fe20008001203 */
[----:B------:R-:W-:Y:S01]  /*98b0*/  ULDC UR4, c[0x0][0x638] ;  /* 0x00018e0000047ab9 */ /* 0x000fe20000000800 */
[----:B------:R-:W-:-:S03]  /*98c0*/  LOP3.LUT R14, R14, UR15, RZ, 0xc0, !PT ;  /* 0x0000000f0e0e7c12 */ /* 0x000fc6000f8ec0ff */
[----:B------:R-:W-:Y:S02]  /*98d0*/  IMAD.MOV R4, RZ, RZ, -R3 ;  /* 0x000000ffff047224 */ /* 0x000fe400078e0a03 */
[----:B------:R-:W-:Y:S02]  /*98e0*/  IMAD R3, R3, UR17, R2 ;  /* 0x0000001103037c24 */ /* 0x000fe4000f8e0202 */
[----:B------:R-:W-:Y:S01]  /*98f0*/  IMAD R13, R4, UR4, R13 ;  /* 0x00000004040d7c24 */ /* 0x000fe2000f8e020d */
[----:B------:R-:W-:Y:S01]  /*9900*/  ULDC UR4, c[0x0][0x600] ;  /* 0x0001800000047ab9 */ /* 0x000fe20000000800 */
[----:B------:R-:W-:Y:S02]  /*9910*/  IMAD R12, R3, UR5, R12 ;  /* 0x00000005030c7c24 */ /* 0x000fe4000f8e020c */
[----:B------:R-:W-:Y:S02]  /*9920*/  IMAD R13, R13, UR4, R14 ;  /* 0x000000040d0d7c24 */ /* 0x000fe4000f8e020e */
[----:B------:R-:W-:-:S02]  /*9930*/  IMAD.MOV.U32 R3, RZ, RZ, 0x1 ;  /* 0x00000001ff037424 */ /* 0x000fc400078e00ff */
[----:B------:R-:W-:Y:S01]  /*9940*/  IMAD.MOV.U32 R2, RZ, RZ, R11 ;  /* 0x000000ffff027224 */ /* 0x000fe200078e000b */
[----:B------:R-:W-:Y:S02]  /*9950*/  SEL R22, R13, R12, !P4 ;  /* 0x0000000c0d167207 */ /* 0x000fe40006000000 */
[----:B------:R-:W-:-:S07]  /*9960*/  SEL R19, R12, R13, !P4 ;  /* 0x0000000d0c137207 */ /* 0x000fce0006000000 */
.L_x_308:
[----:B------:R-:W-:Y:S05]  /*9970*/  BSYNC B1 ;  /* 0x0000000000017941 */ /* 0x000fea0003800000 */
.L_x_307:
[----:B------:R-:W-:-:S13]  /*9980*/  LOP3.LUT P1, RZ, R3, 0xff, RZ, 0xc0, !PT ;  /* 0x000000ff03ff7812 */ /* 0x000fda000782c0ff */
[----:B------:R-:W-:Y:S05]  /*9990*/  @P1 BRA `(.L_x_311) ;  /* 0xfffffff400241947 */ /* 0x000fea000383ffff */
[----:B------:R-:W-:Y:S05]  /*99a0*/  BSYNC B0 ;  /* 0x0000000000007941 */ /* 0x000fea0003800000 */
.L_x_299:
[----:B------:R-:W-:-:S03]  /*99b0*/  UMOV UR4, 0xffffffff ;  /* 0xffffffff00047882 */ /* 0x000fc60000000000 */
[----:B------:R-:W-:Y:S05]  /*99c0*/  BRA.DIV UR4, `(.L_x_312) ;  /* 0x00000006041c7947 */ /* 0x000fea000b800000 */
[----:B------:R-:W-:-:S13]  /*99d0*/  ELECT P6, URZ, PT ;  /* 0x00000000003f782f */ /* 0x000fda00038c0000 */
.L_x_327:
[----:B------:R-:W-:Y:S04]  /*99e0*/  BSSY B0, `(.L_x_313) ;  /* 0x0000022000007945 */ /* 0x000fe80003800000 */
[----:B------:R-:W-:Y:S05]  /*99f0*/  @!P6 BRA `(.L_x_314) ;  /* 0x000000000080e947 */ /* 0x000fea0003800000 */
[----:B------:R-:W-:-:S04]  /*9a00*/  LOP3.LUT R16, R16, 0x2, RZ, 0xfc, !PT ;  /* 0x0000000210107812 */ /* 0x000fc800078efcff */
[----:B------:R-:W-:-:S13]  /*9a10*/  ISETP.NE.AND P0, PT, R16, 0x3, PT ;  /* 0x000000031000780c */ /* 0x000fda0003f05270 */
[----:B------:R-:W-:Y:S05]  /*9a20*/  @!P0 BRA `(.L_x_315) ;  /* 0x0000000000048947 */ /* 0x000fea0003800000 */
[----:B------:R-:W-:Y:S01]  /*9a30*/  BPT.TRAP 0x1 ;  /* 0x000000040000795c */ /* 0x000fe20000300000 */
.L_x_315:
[----:B------:R-:W0:Y:S01]  /*9a40*/  S2R R3, SR_CgaCtaId ;  /* 0x0000000000037919 */ /* 0x000e220000008800 */
[----:B------:R-:W-:-:S04]  /*9a50*/  MOV R2, 0x400 ;  /* 0x0000040000027802 */ /* 0x000fc80000000f00 */
[----:B0-----:R-:W-:Y:S02]  /*9a60*/  LEA R3, R3, R2, 0x18 ;  /* 0x0000000203037211 */ /* 0x001fe400078ec0ff */
[----:B------:R-:W-:-:S03]  /*9a70*/  SHF.L.U32 R2, R0, 0x1f, RZ ;  /* 0x0000001f00027819 */ /* 0x000fc600000006ff */
[----:B------:R-:W-:-:S04]  /*9a80*/  VIADD R3, R3, 0x18 ;  /* 0x0000001803037836 */ /* 0x000fc80000000000 */
[C---:B------:R-:W-:Y:S02]  /*9a90*/  IMAD R7, R8.reuse, 0x8, R3 ;  /* 0x0000000808077824 */ /* 0x040fe400078e0203 */
[----:B------:R-:W-:Y:S02]  /*9aa0*/  VIADD R8, R8, 0x1 ;  /* 0x0000000108087836 */ /* 0x000fe40000000000 */
[----:B------:R-:W0:Y:S03]  /*9ab0*/  SYNCS.PHASECHK.TRANS64.TRYWAIT P0, [R7+URZ], R2 ;  /* 0x00000002070075a7 */ /* 0x000e26000800017f */
[----:B------:R-:W-:-:S04]  /*9ac0*/  ISETP.NE.AND P1, PT, R8, 0x3, PT ;  /* 0x000000030800780c */ /* 0x000fc80003f25270 */
[----:B------:R-:W-:Y:S02]  /*9ad0*/  SEL R5, RZ, 0x1, P1 ;  /* 0x00000001ff057807 */ /* 0x000fe40000800000 */
[----:B------:R-:W-:Y:S02]  /*9ae0*/  SEL R8, R8, RZ, P1 ;  /* 0x000000ff08087207 */ /* 0x000fe40000800000 */
[----:B------:R-:W-:-:S03]  /*9af0*/  LOP3.LUT R5, R0, R5, RZ, 0x3c, !PT ;  /* 0x0000000500057212 */ /* 0x000fc600078e3cff */
[----:B------:R-:W-:Y:S01]  /*9b00*/  IMAD R9, R8, 0x8, R3 ;  /* 0x0000000808097824 */ /* 0x000fe200078e0203 */
[----:B------:R-:W-:Y:S01]  /*9b10*/  SHF.L.U32 R4, R5, 0x1f, RZ ;  /* 0x0000001f05047819 */ /* 0x000fe200000006ff */
[----:B0-----:R-:W-:Y:S06]  /*9b20*/  @!P0 BRA `(.L_x_316) ;  /* 0x0000000000e48947 */ /* 0x001fec0003800000 */
.L_x_328:
[----:B------:R-:W1:Y:S01]  /*9b30*/  SYNCS.PHASECHK.TRANS64.TRYWAIT P0, [R9+URZ], R4 ;  /* 0x00000004090075a7 */ /* 0x000e62000800017f */
[----:B------:R-:W-:-:S05]  /*9b40*/  VIADD R0, R8, 0x1 ;  /* 0x0000000108007836 */ /* 0x000fca0000000000 */
[----:B------:R-:W-:-:S04]  /*9b50*/  ISETP.NE.AND P1, PT, R0, 0x3, PT ;  /* 0x000000030000780c */ /* 0x000fc80003f25270 */
[----:B0-----:R-:W-:Y:S02]  /*9b60*/  SEL R2, RZ, 0x1, P1 ;  /* 0x00000001ff027807 */ /* 0x001fe40000800000 */
[----:B------:R-:W-:Y:S02]  /*9b70*/  SEL R0, R0, RZ, P1 ;  /* 0x000000ff00007207 */ /* 0x000fe40000800000 */
[----:B------:R-:W-:Y:S01]  /*9b80*/  LOP3.LUT R2, R5, R2, RZ, 0x3c, !PT ;  /* 0x0000000205027212 */ /* 0x000fe200078e3cff */
[----:B-1----:R-:W-:Y:S06]  /*9b90*/  @!P0 BRA `(.L_x_317) ;  /* 0x0000000000dc8947 */ /* 0x002fec0003800000 */
.L_x_329:
[----:B------:R-:W-:Y:S01]  /*9ba0*/  IMAD R3, R0, 0x8, R3 ;  /* 0x0000000800037824 */ /* 0x000fe200078e0203 */
[----:B------:R-:W-:-:S07]  /*9bb0*/  SHF.L.U32 R0, R2, 0x1f, RZ ;  /* 0x0000001f02007819 */ /* 0x000fce00000006ff */
.L_x_318:
[----:B-1----:R1:W2:Y:S02]  /*9bc0*/  SYNCS.PHASECHK.TRANS64.TRYWAIT P0, [R3+URZ], R0 ;  /* 0x00000000030075a7 */ /* 0x0022a4000800017f */
[----:B--2---:R-:W-:Y:S05]  /*9bd0*/  @!P0 NANOSLEEP.SYNCS 0x989680 ;  /* 0x009896800000895d */ /* 0x004fea0003900000 */
[----:B------:R-:W2:Y:S02]  /*9be0*/  @!P0 SYNCS.PHASECHK.TRANS64 P0, [R3+URZ], R0 ;  /* 0x00000000030085a7 */ /* 0x000ea4000800007f */
[----:B--2---:R-:W-:Y:S05]  /*9bf0*/  @!P0 BRA `(.L_x_318) ;  /* 0xfffffffc00f08947 */ /* 0x004fea000383ffff */
.L_x_314:
[----:B------:R-:W-:Y:S05]  /*9c00*/  BSYNC B0 ;  /* 0x0000000000007941 */ /* 0x000fea0003800000 */
.L_x_313:
[----:B------:R-:W-:Y:S05]  /*9c10*/  EXIT ;  /* 0x000000000000794d */ /* 0x000fea0003800000 */
.L_x_19:
[----:B-1----:R1:W2:Y:S02]  /*9c20*/  SYNCS.PHASECHK.TRANS64.TRYWAIT P0, [R161+URZ], R0 ;  /* 0x00000000a10075a7 */ /* 0x0022a4000800017f */
[----:B--2---:R-:W-:Y:S05]  /*9c30*/  @!P0 NANOSLEEP.SYNCS 0x989680 ;  /* 0x009896800000895d */ /* 0x004fea0003900000 */
[----:B------:R-:W2:Y:S02]  /*9c40*/  @!P0 SYNCS.PHASECHK.TRANS64 P0, [R161+URZ], R0 ;  /* 0x00000000a10085a7 */ /* 0x000ea4000800007f */
[----:B--2---:R-:W-:Y:S05]  /*9c50*/  @!P0 BRA `(.L_x_19) ;  /* 0xfffffffc00f08947 */ /* 0x004fea000383ffff */
[----:B------:R-:W-:Y:S05]  /*9c60*/  BRA `(.L_x_319) ;  /* 0xffffff7800907947 */ /* 0x000fea000383ffff */
.L_x_24:
[----:B--2---:R2:W3:Y:S02]  /*9c70*/  SYNCS.PHASECHK.TRANS64.TRYWAIT P1, [R3+URZ], R0 ;  /* 0x00000000030075a7 */ /* 0x0044e4000802017f */
[----:B---3--:R-:W-:Y:S05]  /*9c80*/  @!P1 NANOSLEEP.SYNCS 0x989680 ;  /* 0x009896800000995d */ /* 0x008fea0003900000 */
[----:B------:R-:W3:Y:S02]  /*9c90*/  @!P1 SYNCS.PHASECHK.TRANS64 P1, [R3+URZ], R0 ;  /* 0x00000000030095a7 */ /* 0x000ee4000802007f */
[----:B---3--:R-:W-:Y:S05]  /*9ca0*/  @!P1 BRA `(.L_x_24) ;  /* 0xfffffffc00f09947 */ /* 0x008fea000383ffff */
[----:B------:R-:W-:Y:S05]  /*9cb0*/  BRA `(.L_x_23) ;  /* 0xffffff7c00007947 */ /* 0x000fea000383ffff */
.L_x_29:
[----:B--2---:R-:W-:-:S04]  /*9cc0*/  IMAD.U32 R5, RZ, RZ, UR4 ;  /* 0x00000004ff057e24 */ /* 0x004fc8000f8e00ff */
[----:B------:R2:W3:Y:S03]  /*9cd0*/  SYNCS.PHASECHK.TRANS64.TRYWAIT P1, [R5+URZ], R4 ;  /* 0x00000004050075a7 */ /* 0x0004e6000802017f */
[----:B---3--:R-:W-:Y:S05]  /*9ce0*/  @!P1 NANOSLEEP.SYNCS 0x989680 ;  /* 0x009896800000995d */ /* 0x008fea0003900000 */
[----:B------:R-:W3:Y:S02]  /*9cf0*/  @!P1 SYNCS.PHASECHK.TRANS64 P1, [R5+URZ], R4 ;  /* 0x00000004050095a7 */ /* 0x000ee4000802007f */
[----:B---3--:R-:W-:Y:S05]  /*9d00*/  @!P1 BRA `(.L_x_29) ;  /* 0xfffffffc00ec9947 */ /* 0x008fea000383ffff */
[----:B------:R-:W-:Y:S05]  /*9d10*/  BRA `(.L_x_28) ;  /* 0xffffff7c00d07947 */ /* 0x000fea000383ffff */
.L_x_35:
[----:B-1----:R1:W2:Y:S02]  /*9d20*/  SYNCS.PHASECHK.TRANS64.TRYWAIT P0, [R161+URZ+0x10], R0 ;  /* 0x00001000a10075a7 */ /* 0x0022a4000800017f */
[----:B--2---:R-:W-:Y:S05]  /*9d30*/  @!P0 NANOSLEEP.SYNCS 0x989680 ;  /* 0x009896800000895d */ /* 0x004fea0003900000 */
[----:B------:R-:W2:Y:S02]  /*9d40*/  @!P0 SYNCS.PHASECHK.TRANS64 P0, [R161+URZ+0x10], R0 ;  /* 0x00001000a10085a7 */ /* 0x000ea4000800007f */
[----:B--2---:R-:W-:Y:S05]  /*9d50*/  @!P0 BRA `(.L_x_35) ;  /* 0xfffffffc00f08947 */ /* 0x004fea000383ffff */
[----:B------:R-:W-:Y:S05]  /*9d60*/  BRA `(.L_x_320) ;  /* 0xffffff84001c7947 */ /* 0x000fea000383ffff */
.L_x_300:
[----:B------:R-:W-:Y:S01]  /*9d70*/  BSSY B1, `(.L_x_321) ;  /* 0x0000006000017945 */ /* 0x000fe20003800000 */
[----:B------:R-:W-:-:S07]  /*9d80*/  IMAD.MOV.U32 R15, RZ, RZ, -0x1 ;  /* 0xffffffffff0f7424 */ /* 0x000fce00078e00ff */
[----:B-----5:R-:W-:Y:S05]  /*9d90*/  WARPSYNC.COLLECTIVE R15, `(.L_x_322) ;  /* 0x000000000f0c7348 */ /* 0x020fea0003c00000 */
[----:B------:R-:W-:Y:S02]  /*9da0*/  ELECT P6, UR62, PT ;  /* 0x00000000003e782f */ /* 0x000fe400038c0000 */
[----:B------:R-:W-:Y:S01]  /*9db0*/  MOV R14, UR62 ;  /* 0x0000003e000e7c02 */ /* 0x000fe20008000f00 */
[----:B-----5:R-:W-:Y:S10]  /*9dc0*/  ENDCOLLECTIVE ;  /* 0x000000000000791b */ /* 0x020ff40003800000 */
.L_x_322:
[----:B------:R-:W-:Y:S05]  /*9dd0*/  BSYNC B1 ;  /* 0x0000000000017941 */ /* 0x000fea0003800000 */
.L_x_321:
[----:B------:R-:W-:Y:S05]  /*9de0*/  BRA `(.L_x_323) ;  /* 0xfffffff0001c7947 */ /* 0x000fea000383ffff */
.L_x_303:
[----:B0-----:R0:W1:Y:S02]  /*9df0*/  SYNCS.PHASECHK.TRANS64.TRYWAIT P1, [R12+URZ+0x18], R5 ;  /* 0x000018050c0075a7 */ /* 0x001064000802017f */
[----:B-1----:R-:W-:Y:S05]  /*9e00*/  @!P1 NANOSLEEP.SYNCS 0x989680 ;  /* 0x009896800000995d */ /* 0x002fea0003900000 */
[----:B------:R-:W1:Y:S02]  /*9e10*/  @!P1 SYNCS.PHASECHK.TRANS64 P1, [R12+URZ+0x18], R5 ;  /* 0x000018050c0095a7 */ /* 0x000e64000802007f */
[----:B-1----:R-:W-:Y:S05]  /*9e20*/  @!P1 BRA `(.L_x_303) ;  /* 0xfffffffc00f09947 */ /* 0x002fea000383ffff */
[----:B------:R-:W-:Y:S05]  /*9e30*/  BRA `(.L_x_324) ;  /* 0xfffffff000507947 */ /* 0x000fea000383ffff */
.L_x_312:
[----:B------:R-:W-:Y:S01]  /*9e40*/  BSSY B0, `(.L_x_325) ;  /* 0x0000006000007945 */ /* 0x000fe20003800000 */
[----:B------:R-:W-:-:S07]  /*9e50*/  IMAD.MOV.U32 R15, RZ, RZ, -0x1 ;  /* 0xffffffffff0f7424 */ /* 0x000fce00078e00ff */
[----:B-----5:R-:W-:Y:S05]  /*9e60*/  WARPSYNC.COLLECTIVE R15, `(.L_x_326) ;  /* 0x000000000f0c7348 */ /* 0x020fea0003c00000 */
[----:B------:R-:W-:Y:S02]  /*9e70*/  ELECT P6, UR62, PT ;  /* 0x00000000003e782f */ /* 0x000fe400038c0000 */
[----:B------:R-:W-:Y:S01]  /*9e80*/  MOV R14, UR62 ;  /* 0x0000003e000e7c02 */ /* 0x000fe20008000f00 */
[----:B-----5:R-:W-:Y:S10]  /*9e90*/  ENDCOLLECTIVE ;  /* 0x000000000000791b */ /* 0x020ff40003800000 */
.L_x_326:
[----:B------:R-:W-:Y:S05]  /*9ea0*/  BSYNC B0 ;  /* 0x0000000000007941 */ /* 0x000fea0003800000 */
.L_x_325:
[----:B------:R-:W-:Y:S05]  /*9eb0*/  BRA `(.L_x_327) ;  /* 0xfffffff800c87947 */ /* 0x000fea000383ffff */
.L_x_316:
[----:B0-----:R0:W1:Y:S02]  /*9ec0*/  SYNCS.PHASECHK.TRANS64.TRYWAIT P0, [R7+URZ], R2 ;  /* 0x00000002070075a7 */ /* 0x001064000800017f */
[----:B-1----:R-:W-:Y:S05]  /*9ed0*/  @!P0 NANOSLEEP.SYNCS 0x989680 ;  /* 0x009896800000895d */ /* 0x002fea0003900000 */
[----:B------:R-:W1:Y:S02]  /*9ee0*/  @!P0 SYNCS.PHASECHK.TRANS64 P0, [R7+URZ], R2 ;  /* 0x00000002070085a7 */ /* 0x000e64000800007f */
[----:B-1----:R-:W-:Y:S05]  /*9ef0*/  @!P0 BRA `(.L_x_316) ;  /* 0xfffffffc00f08947 */ /* 0x002fea000383ffff */
[----:B------:R-:W-:Y:S05]  /*9f00*/  BRA `(.L_x_328) ;  /* 0xfffffffc00087947 */ /* 0x000fea000383ffff */
.L_x_317:
[----:B0-----:R0:W1:Y:S02]  /*9f10*/  SYNCS.PHASECHK.TRANS64.TRYWAIT P0, [R9+URZ], R4 ;  /* 0x00000004090075a7 */ /* 0x001064000800017f */
[----:B-1----:R-:W-:Y:S05]  /*9f20*/  @!P0 NANOSLEEP.SYNCS 0x989680 ;  /* 0x009896800000895d */ /* 0x002fea0003900000 */
[----:B------:R-:W1:Y:S02]  /*9f30*/  @!P0 SYNCS.PHASECHK.TRANS64 P0, [R9+URZ], R4 ;  /* 0x00000004090085a7 */ /* 0x000e64000800007f */
[----:B-1----:R-:W-:Y:S05]  /*9f40*/  @!P0 BRA `(.L_x_317) ;  /* 0xfffffffc00f08947 */ /* 0x002fea000383ffff */
[----:B------:R-:W-:Y:S05]  /*9f50*/  BRA `(.L_x_329) ;  /* 0xfffffffc00107947 */ /* 0x000fea000383ffff */
.L_x_330:
[----:B------:R-:W-:-:S00]  /*9f60*/  BRA `(.L_x_330) ;  /* 0xfffffffc00fc7947 */ /* 0x000fc0000383ffff */
[----:B------:R-:W-:-:S00]  /*9f70*/  NOP ;  /* 0x0000000000007918 */ /* 0x000fc00000000000 */
        /* <DEDUP_REMOVED lines=8> */
.L_x_331:


//--------------------- .nv.global.init           --------------------------
	.section	.nv.global.init,"aw",@progbits
.nv.global.init:
	.type		$str$22,@object
	.size		$str$22,($str$23 - $str$22)
$str$22:
        /*0000*/ 	.byte	0x6b, 0x5f, 0x74, 0x69, 0x6c, 0x65, 0x5f, 0x63, 0x6f, 0x75, 0x6e, 0x74, 0x20, 0x3e, 0x3d, 0x20
        /*0010*/ 	.byte	0x31, 0x00
	.type		$str$23,@object
	.size		$str$23,(__unnamed_1 - $str$23)
$str$23:
        /*0012*/ 	.byte	0x2f, 0x74, 0x6d, 0x70, 0x2f, 0x63, 0x75, 0x74, 0x6c, 0x61, 0x73, 0x73, 0x5f, 0x73, 0x77, 0x65
        /*0022*/ 	.byte	0x65, 0x70, 0x5f, 0x73, 0x72, 0x63, 0x2f, 0x69, 0x6e, 0x63, 0x6c, 0x75, 0x64, 0x65, 0x2f, 0x63
        /*0032*/ 	.byte	0x75, 0x74, 0x6c, 0x61, 0x73, 0x73, 0x2f, 0x67, 0x65, 0x6d, 0x6d, 0x2f, 0x63, 0x6f, 0x6c, 0x6c
        /*0042*/ 	.byte	0x65, 0x63, 0x74, 0x69, 0x76, 0x65, 0x2f, 0x73, 0x6d, 0x39, 0x30, 0x5f, 0x6d, 0x6d, 0x61, 0x5f
        /*0052*/ 	.byte	0x74, 0x6d, 0x61, 0x5f, 0x67, 0x6d, 0x6d, 0x61, 0x5f, 0x73, 0x73, 0x5f, 0x77, 0x61, 0x72, 0x70
        /*0062*/ 	.byte	0x73, 0x70, 0x65, 0x63, 0x69, 0x61, 0x6c, 0x69, 0x7a, 0x65, 0x64, 0x2e, 0x68, 0x70, 0x70, 0x00
	.type		__unnamed_1,@object
	.size		__unnamed_1,(.L_0 - __unnamed_1)
__unnamed_1:
        /*0072*/ 	.byte	0x76, 0x6f, 0x69, 0x64, 0x20, 0x63, 0x75, 0x74, 0x6c, 0x61, 0x73, 0x73, 0x3a, 0x3a, 0x67, 0x65
        /* <DEDUP_REMOVED lines=172> */
        /*0b42*/ 	.byte	0x3a, 0x69, 0x64, 0x65, 0x6e, 0x74, 0x69, 0x74, 0x79, 0x5d, 0x00
.L_0:


//--------------------- .nv.shared._ZN7cutlass13device_kernelINS_4gemm6kernel13GemmUniversalIN4cute5tupleIJiiiiEEENS1_10collective13CollectiveMmaINS1_34MainloopSm90TmaGmmaWarpSpecializedILi3ENS5_IJNS4_1CILi2EEENSA_ILi1EEESC_EEENS1_32KernelTmaWarpSpecializedPingpongEEENS5_IJNSA_ILi64EEENSA_ILi256EEENSA_ILi128EEEEEEaNS5_IJlSC_lEEEaSK_NS4_8TiledMMAINS4_8MMA_AtomIJNS4_4SM904GMMA27MMA_64x256x32_S32S8S8_SS_TNEEEENS4_6LayoutINS5_IJSC_SC_SC_EEENS5_IJNSA_ILi0EEEST_ST_EEEEENS5_IJNS4_10UnderscoreESW_SW_EEEEENS4_13SM90_TMA_LOADENS4_14ComposedLayoutINS4_7SwizzleILi3ELi4ELi3EEENS4_18smem_ptr_flag_bitsILi8EEENSR_INS5_IJNSA_ILi8EEESI_EEENS5_IJSI_SC_EEEEEEEvNS4_8identityENS4_23SM90_TMA_LOAD_MULTICASTES19_vS1A_EENS_8epilogue10collective6detail29Sm90TmaWarpSpecializedAdapterINS1E_15DefaultEpilogueIaSK_SK_NS1D_6thread17LinearCombinationIaLi1EiiLNS1I_9ScaleType4KindE0ELNS_15FloatRoundStyleE2EaEENS1_15EpilogueDefaultEEEEEvvEEEEvNT_6ParamsE --------------------------
	.section	.nv.shared._ZN7cutlass13device_kernelINS_4gemm6kernel13GemmUniversalIN4cute5tupleIJiiiiEEENS1_10collective13CollectiveMmaINS1_34MainloopSm90TmaGmmaWarpSpecializedILi3ENS5_IJNS4_1CILi2EEENSA_ILi1EEESC_EEENS1_32KernelTmaWarpSpecializedPingpongEEENS5_IJNSA_ILi64EEENSA_ILi256EEENSA_ILi128EEEEEEaNS5_IJlSC_lEEEaSK_NS4_8TiledMMAINS4_8MMA_AtomIJNS4_4SM904GMMA27MMA_64x256x32_S32S8S8_SS_TNEEEENS4_6LayoutINS5_IJSC_SC_SC_EEENS5_IJNSA_ILi0EEEST_ST_EEEEENS5_IJNS4_10UnderscoreESW_SW_EEEEENS4_13SM90_TMA_LOADENS4_14ComposedLayoutINS4_7SwizzleILi3ELi4ELi3EEENS4_18smem_ptr_flag_bitsILi8EEENSR_INS5_IJNSA_ILi8EEESI_EEENS5_IJSI_SC_EEEEEEEvNS4_8identityENS4_23SM90_TMA_LOAD_MULTICASTES19_vS1A_EENS_8epilogue10collective6detail29Sm90TmaWarpSpecializedAdapterINS1E_15DefaultEpilogueIaSK_SK_NS1D_6thread17LinearCombinationIaLi1EiiLNS1I_9ScaleType4KindE0ELNS_15FloatRoundStyleE2EaEENS1_15EpilogueDefaultEEEEEvvEEEEvNT_6ParamsE,"aw",@nobits
	.sectionflags	@""
	.align	16
	.zero		1024


//--------------------- .nv.shared.reserved.0     --------------------------
	.section	.nv.shared.reserved.0,"aw",@nobits
	.weak		__nv_reservedSMEM_offset_0_alias
	.size		__nv_reservedSMEM_offset_0_alias, 0, 0
	.other		__nv_reservedSMEM_offset_0_alias,@"STO_CUDA_RESERVED_SHARED STV_DEFAULT"
__nv_reservedSMEM_offset_0_alias:
	.zero		0


//--------------------- .nv.global                --------------------------
	.section	.nv.global,"aw",@nobits
.nv.global:
	.type		_ZN39_INTERNAL_ae20fa76_4_k_cu_7cf6502a_51324cute1_E,@object
	.size		_ZN39_INTERNAL_ae20fa76_4_k_cu_7cf6502a_51324cute1_E,(_ZN39_INTERNAL_ae20fa76_4_k_cu_7cf6502a_51324cuda3std3__45__cpo6cbeginE - _ZN39_INTERNAL_ae20fa76_4_k_cu_7cf6502a_51324cute1_E)
_ZN39_INTERNAL_ae20fa76_4_k_cu_7cf6502a_51324cute1_E:
	.zero		1
	.type		_ZN39_INTERNAL_ae20fa76_4_k_cu_7cf6502a_51324cuda3std3__45__cpo6cbeginE,@object
	.size		_ZN39_INTERNAL_ae20fa76_4_k_cu_7cf6502a_51324cuda3std3__45__cpo6cbeginE,(_ZN39_INTERNAL_ae20fa76_4_k_cu_7cf6502a_51324cuda3std3__48in_placeE - _ZN39_INTERNAL_ae20fa76_4_k_cu_7cf6502a_51324cuda3std3__45__cpo6cbeginE)
_ZN39_INTERNAL_ae20fa76_4_k_cu_7cf6502a_51324cuda3std3__45__cpo6cbeginE:
	.zero		1
	.type		_ZN39_INTERNAL_ae20fa76_4_k_cu_7cf6502a_51324cuda3std3__48in_placeE,@object
	.size		_ZN39_INTERNAL_ae20fa76_4_k_cu_7cf6502a_51324cuda3std3__48in_placeE,(_ZN39_INTERNAL_ae20fa76_4_k_cu_7cf6502a_51324cuda3std6ranges3__45__cpo9iter_moveE - _ZN39_INTERNAL_ae20fa76_4_k_cu_7cf6502a_51324cuda3std3__48in_placeE)
_ZN39_INTERNAL_ae20fa76_4_k_cu_7cf6502a_51324cuda3std3__48in_placeE:
	.zero		1
	.type		_ZN39_INTERNAL_ae20fa76_4_k_cu_7cf6502a_51324cuda3std6ranges3__45__cpo9iter_moveE,@object
	.size		_ZN39_INTERNAL_ae20fa76_4_k_cu_7cf6502a_51324cuda3std6ranges3__45__cpo9iter_moveE,(_ZN39_INTERNAL_ae20fa76_4_k_cu_7cf6502a_51324cuda3std3__45__cpo5beginE - _ZN39_INTERNAL_ae20fa76_4_k_cu_7cf6502a_51324cuda3std6ranges3__45__cpo9iter_moveE)
_ZN39_INTERNAL_ae20fa76_4_k_cu_7cf6502a_51324cuda3std6ranges3__45__cpo9iter_moveE:
	.zero		1
	.type		_ZN39_INTERNAL_ae20fa76_4_k_cu_7cf6502a_51324cuda3std3__45__cpo5beginE,@object
	.size		_ZN39_INTERNAL_ae20fa76_4_k_cu_7cf6502a_51324cuda3std3__45__cpo5beginE,(_ZN39_INTERNAL_ae20fa76_4_k_cu_7cf6502a_51324cuda3std3__441_GLOBAL__N__ae20fa76_4_k_cu_7cf6502a_51326ignoreE - _ZN39_INTERNAL_ae20fa76_4_k_cu_7cf6502a_51324cuda3std3__45__cpo5beginE)
_ZN39_INTERNAL_ae20fa76_4_k_cu_7cf6502a_51324cuda3std3__45__cpo5beginE:
	.zero		1
	.type		_ZN39_INTERNAL_ae20fa76_4_k_cu_7cf6502a_51324cuda3std3__441_GLOBAL__N__ae20fa76_4_k_cu_7cf6502a_51326ignoreE,@object
	.size		_ZN39_INTERNAL_ae20fa76_4_k_cu_7cf6502a_51324cuda3std3__441_GLOBAL__N__ae20fa76_4_k_cu_7cf6502a_51326ignoreE,(_ZN39_INTERNAL_ae20fa76_4_k_cu_7cf6502a_51324cute7productE - _ZN39_INTERNAL_ae20fa76_4_k_cu_7cf6502a_51324cuda3std3__441_GLOBAL__N__ae20fa76_4_k_cu_7cf6502a_51326ignoreE)
_ZN39_INTERNAL_ae20fa76_4_k_cu_7cf6502a_51324cuda3std3__441_GLOBAL__N__ae20fa76_4_k_cu_7cf6502a_51326ignoreE:
	.zero		1
	.type		_ZN39_INTERNAL_ae20fa76_4_k_cu_7cf6502a_51324cute7productE,@object
	.size		_ZN39_INTERNAL_ae20fa76_4_k_cu_7cf6502a_51324cute7productE,(_ZN39_INTERNAL_ae20fa76_4_k_cu_7cf6502a_51324cuda3std3__45__cpo3endE - _ZN39_INTERNAL_ae20fa76_4_k_cu_7cf6502a_51324cute7productE)
_ZN39_INTERNAL_ae20fa76_4_k_cu_7cf6502a_51324cute7productE:
	.zero		1
	.type		_ZN39_INTERNAL_ae20fa76_4_k_cu_7cf6502a_51324cuda3std3__45__cpo3endE,@object
	.size		_ZN39_INTERNAL_ae20fa76_4_k_cu_7cf6502a_51324cuda3std3__45__cpo3endE,(_ZN39_INTERNAL_ae20fa76_4_k_cu_7cf6502a_51324cuda3std3__419piecewise_constructE - _ZN39_INTERNAL_ae20fa76_4_k_cu_7cf6502a_51324cuda3std3__45__cpo3endE)
_ZN39_INTERNAL_ae20fa76_4_k_cu_7cf6502a_51324cuda3std3__45__cpo3endE:
	.zero		1
	.type		_ZN39_INTERNAL_ae20fa76_4_k_cu_7cf6502a_51324cuda3std3__419piecewise_constructE,@object
	.size		_ZN39_INTERNAL_ae20fa76_4_k_cu_7cf6502a_51324cuda3std3__419piecewise_constructE,(_ZN39_INTERNAL_ae20fa76_4_k_cu_7cf6502a_51324cuda3std3__45__cpo4cendE - _ZN39_INTERNAL_ae20fa76_4_k_cu_7cf6502a_51324cuda3std3__419piecewise_constructE)
_ZN39_INTERNAL_ae20fa76_4_k_cu_7cf6502a_51324cuda3std3__419piecewise_constructE:
	.zero		1
	.type		_ZN39_INTERNAL_ae20fa76_4_k_cu_7cf6502a_51324cuda3std3__45__cpo4cendE,@object
	.size		_ZN39_INTERNAL_ae20fa76_4_k_cu_7cf6502a_51324cuda3std3__45__cpo4cendE,(_ZN39_INTERNAL_ae20fa76_4_k_cu_7cf6502a_51324cuda3std6ranges3__45__cpo4swapE - _ZN39_INTERNAL_ae20fa76_4_k_cu_7cf6502a_51324cuda3std3__45__cpo4cendE)
_ZN39_INTERNAL_ae20fa76_4_k_cu_7cf6502a_51324cuda3std3__45__cpo4cendE:
	.zero		1
	.type		_ZN39_INTERNAL_ae20fa76_4_k_cu_7cf6502a_51324cuda3std6ranges3__45__cpo4swapE,@object
	.size		_ZN39_INTERNAL_ae20fa76_4_k_cu_7cf6502a_51324cuda3std6ranges3__45__cpo4swapE,(.L_8 - _ZN39_INTERNAL_ae20fa76_4_k_cu_7cf6502a_51324cuda3std6ranges3__45__cpo4swapE)
_ZN39_INTERNAL_ae20fa76_4_k_cu_7cf6502a_51324cuda3std6ranges3__45__cpo4swapE:
	.zero		1
.L_8:


//--------------------- .nv.constant0._ZN7cutlass13device_kernelINS_4gemm6kernel13GemmUniversalIN4cute5tupleIJiiiiEEENS1_10collective13CollectiveMmaINS1_34MainloopSm90TmaGmmaWarpSpecializedILi3ENS5_IJNS4_1CILi2EEENSA_ILi1EEESC_EEENS1_32KernelTmaWarpSpecializedPingpongEEENS5_IJNSA_ILi64EEENSA_ILi256EEENSA_ILi128EEEEEEaNS5_IJlSC_lEEEaSK_NS4_8TiledMMAINS4_8MMA_AtomIJNS4_4SM904GMMA27MMA_64x256x32_S32S8S8_SS_TNEEEENS4_6LayoutINS5_IJSC_SC_SC_EEENS5_IJNSA_ILi0EEEST_ST_EEEEENS5_IJNS4_10UnderscoreESW_SW_EEEEENS4_13SM90_TMA_LOADENS4_14ComposedLayoutINS4_7SwizzleILi3ELi4ELi3EEENS4_18smem_ptr_flag_bitsILi8EEENSR_INS5_IJNSA_ILi8EEESI_EEENS5_IJSI_SC_EEEEEEEvNS4_8identityENS4_23SM90_TMA_LOAD_MULTICASTES19_vS1A_EENS_8epilogue10collective6detail29Sm90TmaWarpSpecializedAdapterINS1E_15DefaultEpilogueIaSK_SK_NS1D_6thread17LinearCombinationIaLi1EiiLNS1I_9ScaleType4KindE0ELNS_15FloatRoundStyleE2EaEENS1_15EpilogueDefaultEEEEEvvEEEEvNT_6ParamsE --------------------------
	.section	.nv.constant0._ZN7cutlass13device_kernelINS_4gemm6kernel13GemmUniversalIN4cute5tupleIJiiiiEEENS1_10collective13CollectiveMmaINS1_34MainloopSm90TmaGmmaWarpSpecializedILi3ENS5_IJNS4_1CILi2EEENSA_ILi1EEESC_EEENS1_32KernelTmaWarpSpecializedPingpongEEENS5_IJNSA_ILi64EEENSA_ILi256EEENSA_ILi128EEEEEEaNS5_IJlSC_lEEEaSK_NS4_8TiledMMAINS4_8MMA_AtomIJNS4_4SM904GMMA27MMA_64x256x32_S32S8S8_SS_TNEEEENS4_6LayoutINS5_IJSC_SC_SC_EEENS5_IJNSA_ILi0EEEST_ST_EEEEENS5_IJNS4_10UnderscoreESW_SW_EEEEENS4_13SM90_TMA_LOADENS4_14ComposedLayoutINS4_7SwizzleILi3ELi4ELi3EEENS4_18smem_ptr_flag_bitsILi8EEENSR_INS5_IJNSA_ILi8EEESI_EEENS5_IJSI_SC_EEEEEEEvNS4_8identityENS4_23SM90_TMA_LOAD_MULTICASTES19_vS1A_EENS_8epilogue10collective6detail29Sm90TmaWarpSpecializedAdapterINS1E_15DefaultEpilogueIaSK_SK_NS1D_6thread17LinearCombinationIaLi1EiiLNS1I_9ScaleType4KindE0ELNS_15FloatRoundStyleE2EaEENS1_15EpilogueDefaultEEEEEvvEEEEvNT_6ParamsE,"a",@progbits
	.sectionflags	@""
	.align	4
.nv.constant0._ZN7cutlass13device_kernelINS_4gemm6kernel13GemmUniversalIN4cute5tupleIJiiiiEEENS1_10collective13CollectiveMmaINS1_34MainloopSm90TmaGmmaWarpSpecializedILi3ENS5_IJNS4_1CILi2EEENSA_ILi1EEESC_EEENS1_32KernelTmaWarpSpecializedPingpongEEENS5_IJNSA_ILi64EEENSA_ILi256EEENSA_ILi128EEEEEEaNS5_IJlSC_lEEEaSK_NS4_8TiledMMAINS4_8MMA_AtomIJNS4_4SM904GMMA27MMA_64x256x32_S32S8S8_SS_TNEEEENS4_6LayoutINS5_IJSC_SC_SC_EEENS5_IJNSA_ILi0EEEST_ST_EEEEENS5_IJNS4_10UnderscoreESW_SW_EEEEENS4_13SM90_TMA_LOADENS4_14ComposedLayoutINS4_7SwizzleILi3ELi4ELi3EEENS4_18smem_ptr_flag_bitsILi8EEENSR_INS5_IJNSA_ILi8EEESI_EEENS5_IJSI_SC_EEEEEEEvNS4_8identityENS4_23SM90_TMA_LOAD_MULTICASTES19_vS1A_EENS_8epilogue10collective6detail29Sm90TmaWarpSpecializedAdapterINS1E_15DefaultEpilogueIaSK_SK_NS1D_6thread17LinearCombinationIaLi1EiiLNS1I_9ScaleType4KindE0ELNS_15FloatRoundStyleE2EaEENS1_15EpilogueDefaultEEEEEvvEEEEvNT_6ParamsE:
	.zero		1664


//--------------------- SYMBOLS --------------------------

	.type		.nv.reservedSmem.offset0,@object
	.size		.nv.reservedSmem.offset0,0x4
	.type		__assertfail,@function
